def attn_fwd(
    Q,
    K,
    V,
    Out,
    Lse,
    sm_scale,
    stride_qz,
    stride_qh,
    stride_qm,
    stride_qk,
    stride_kz,
    stride_kh,
    stride_kn,
    stride_kk,
    stride_vz,
    stride_vh,
    stride_vn,
    stride_vk,
    stride_oz,
    stride_oh,
    stride_om,
    stride_ok,
    seqlen_q,
    seqlen_k,
    BLOCK_M: tl.constexpr,
    BLOCK_N: tl.constexpr,
    HEAD_DIM: tl.constexpr,
    CAUSAL: tl.constexpr,
):
    start_m = tl.program_id(0)
    off_hz = tl.program_id(1)
    q_off = off_hz * stride_qh
    k_off = off_hz * stride_kh
    v_off = off_hz * stride_vh
    offs_m = start_m * BLOCK_M + tl.arange(0, BLOCK_M)
    offs_d = tl.arange(0, HEAD_DIM)
    offs_n = tl.arange(0, BLOCK_N)
    q_ptrs = Q + q_off + offs_m[:, None] * stride_qm + offs_d[None, :] * stride_qk
    k_ptrs = K + k_off + offs_d[:, None] * stride_kk + offs_n[None, :] * stride_kn
    v_ptrs = V + v_off + offs_n[:, None] * stride_vn + offs_d[None, :] * stride_vk
    m_i = tl.full([BLOCK_M], float("-inf"), dtype=tl.float32)
    l_i = tl.zeros([BLOCK_M], dtype=tl.float32) + 1.0
    acc = tl.zeros([BLOCK_M, HEAD_DIM], dtype=tl.float32)
    q = tl.load(q_ptrs)
    acc, l_i, m_i = _attn_fwd_inner(
        acc,
        l_i,
        m_i,
        q,
        k_ptrs,
        v_ptrs,
        sm_scale,
        stride_kn,
        stride_vn,
        start_m,
        seqlen_k,
        BLOCK_M,
        BLOCK_N,
        HEAD_DIM,
        CAUSAL,
    )
    acc = acc / l_i[:, None]
    lse = m_i + tl.math.log2(l_i) / 1.4426950408889634
    o_ptrs = (
        Out
        + off_hz * stride_oh
        + offs_m[:, None] * stride_om
        + offs_d[None, :] * stride_ok
    )
    tl.store(o_ptrs, acc.to(Out.dtype.element_ty))
    tl.store(Lse + off_hz * seqlen_q + offs_m, lse)

# config = {"BLOCK_M": 32, "BLOCK_N": 16, "HEAD_DIM": 32, "arch": "sm_80", "causal": false, "dtype": "fp16", "num_stages": 4, "num_warps": 8}
# arch = sm_80


// ===== COMPILED SASS (sm_80) =====

	.target	sm_80

	.elftype	@"ET_EXEC"


//--------------------- .note.nv.tkinfo           --------------------------
	.section	.note.nv.tkinfo,"",@"SHT_NOTE"
	.sectionflags	@"SHF_NOTE_NV_TKINFO"
	.tkinfo
        /*0018*/ 	.word	0x00000002
        /*0030*/ 	.string	""
        /*0030*/ 	.string	"ptxas"
        /*0030*/ 	.string	"Cuda compilation tools, release 13.0, V13.0.88"
        /*0030*/ 	.string	"Build cuda_13.0.r13.0/compiler.36424714_0"
        /*0030*/ 	.string	"-v  -suppress-debug-info  -lineinfo  -arch sm_80 "



//--------------------- .note.nv.cuinfo           --------------------------
	.section	.note.nv.cuinfo,"",@"SHT_NOTE"
	.sectionflags	@"SHF_NOTE_NV_CUINFO"
        /*0018*/ 	.short	0x0002
        /*001a*/ 	.short	0x0050
        /*001c*/ 	.short	0x0082
	.zero		2


//--------------------- .nv.info                  --------------------------
	.section	.nv.info,"",@"SHT_CUDA_INFO"
	.align	4


	//----- nvinfo : EIATTR_REGCOUNT
	.align		4
        /*0000*/ 	.byte	0x04, 0x2f
        /*0002*/ 	.short	(.L_2 - .L_1)
	.align		4
.L_1:
        /*0004*/ 	.word	index@(attn_fwd)
        /*0008*/ 	.word	0x00000040


	//----- nvinfo : EIATTR_FRAME_SIZE
	.align		4
.L_2:
        /*000c*/ 	.byte	0x04, 0x11
        /*000e*/ 	.short	(.L_4 - .L_3)
	.align		4
.L_3:
        /*0010*/ 	.word	index@(attn_fwd)
        /*0014*/ 	.word	0x00000000


	//----- nvinfo : EIATTR_MIN_STACK_SIZE
	.align		4
.L_4:
        /*0018*/ 	.byte	0x04, 0x12
        /*001a*/ 	.short	(.L_6 - .L_5)
	.align		4
.L_5:
        /*001c*/ 	.word	index@(attn_fwd)
        /*0020*/ 	.word	0x00000000
.L_6:


//--------------------- .nv.info.attn_fwd         --------------------------
	.section	.nv.info.attn_fwd,"",@"SHT_CUDA_INFO"
	.sectionflags	@""
	.align	4


	//----- nvinfo : EIATTR_CUDA_API_VERSION
	.align		4
        /*0000*/ 	.byte	0x04, 0x37
        /*0002*/ 	.short	(.L_8 - .L_7)
.L_7:
        /*0004*/ 	.word	0x00000082


	//----- nvinfo : EIATTR_SW2861232_WAR
	.align		4
.L_8:
        /*0008*/ 	.byte	0x01, 0x35
	.zero		2


	//----- nvinfo : EIATTR_PARAM_CBANK
	.align		4
        /*000c*/ 	.byte	0x04, 0x0a
        /*000e*/ 	.short	(.L_10 - .L_9)
	.align		4
.L_9:
        /*0010*/ 	.word	index@(.nv.constant0.attn_fwd)
        /*0014*/ 	.short	0x0160
        /*0016*/ 	.short	0x0088


	//----- nvinfo : EIATTR_CBANK_PARAM_SIZE
	.align		4
.L_10:
        /*0018*/ 	.byte	0x03, 0x19
        /*001a*/ 	.short	0x0088


	//----- nvinfo : EIATTR_KPARAM_INFO
	.align		4
        /*001c*/ 	.byte	0x04, 0x17
        /*001e*/ 	.short	(.L_12 - .L_11)
.L_11:
        /*0020*/ 	.word	0x00000000
        /*0024*/ 	.short	0x0019
        /*0026*/ 	.short	0x0080
        /*0028*/ 	.byte	0x00, 0xf4, 0x21, 0x00


	//----- nvinfo : EIATTR_KPARAM_INFO
	.align		4
.L_12:
        /*002c*/ 	.byte	0x04, 0x17
        /*002e*/ 	.short	(.L_14 - .L_13)
.L_13:
        /*0030*/ 	.word	0x00000000
        /*0034*/ 	.short	0x0018
        /*0036*/ 	.short	0x0078
        /*0038*/ 	.byte	0x00, 0xf4, 0x21, 0x00


	//----- nvinfo : EIATTR_KPARAM_INFO
	.align		4
.L_14:
        /*003c*/ 	.byte	0x04, 0x17
        /*003e*/ 	.short	(.L_16 - .L_15)
.L_15:
        /*0040*/ 	.word	0x00000000
        /*0044*/ 	.short	0x0017
        /*0046*/ 	.short	0x0070
        /*0048*/ 	.byte	0x00, 0xf0, 0x11, 0x00


	//----- nvinfo : EIATTR_KPARAM_INFO
	.align		4
.L_16:
        /*004c*/ 	.byte	0x04, 0x17
        /*004e*/ 	.short	(.L_18 - .L_17)
.L_17:
        /*0050*/ 	.word	0x00000000
        /*0054*/ 	.short	0x0016
        /*0056*/ 	.short	0x006c
        /*0058*/ 	.byte	0x00, 0xf0, 0x11, 0x00


	//----- nvinfo : EIATTR_KPARAM_INFO
	.align		4
.L_18:
        /*005c*/ 	.byte	0x04, 0x17
        /*005e*/ 	.short	(.L_20 - .L_19)
.L_19:
        /*0060*/ 	.word	0x00000000
        /*0064*/ 	.short	0x0015
        /*0066*/ 	.short	0x0068
        /*0068*/ 	.byte	0x00, 0xf0, 0x11, 0x00


	//----- nvinfo : EIATTR_KPARAM_INFO
	.align		4
.L_20:
        /*006c*/ 	.byte	0x04, 0x17
        /*006e*/ 	.short	(.L_22 - .L_21)
.L_21:
        /*0070*/ 	.word	0x00000000
        /*0074*/ 	.short	0x0014
        /*0076*/ 	.short	0x0064
        /*0078*/ 	.byte	0x00, 0xf0, 0x11, 0x00


	//----- nvinfo : EIATTR_KPARAM_INFO
	.align		4
.L_22:
        /*007c*/ 	.byte	0x04, 0x17
        /*007e*/ 	.short	(.L_24 - .L_23)
.L_23:
        /*0080*/ 	.word	0x00000000
        /*0084*/ 	.short	0x0013
        /*0086*/ 	.short	0x0060
        /*0088*/ 	.byte	0x00, 0xf0, 0x11, 0x00


	//----- nvinfo : EIATTR_KPARAM_INFO
	.align		4
.L_24:
        /*008c*/ 	.byte	0x04, 0x17
        /*008e*/ 	.short	(.L_26 - .L_25)
.L_25:
        /*0090*/ 	.word	0x00000000
        /*0094*/ 	.short	0x0012
        /*0096*/ 	.short	0x005c
        /*0098*/ 	.byte	0x00, 0xf0, 0x11, 0x00


	//----- nvinfo : EIATTR_KPARAM_INFO
	.align		4
.L_26:
        /*009c*/ 	.byte	0x04, 0x17
        /*009e*/ 	.short	(.L_28 - .L_27)
.L_27:
        /*00a0*/ 	.word	0x00000000
        /*00a4*/ 	.short	0x0011
        /*00a6*/ 	.short	0x0058
        /*00a8*/ 	.byte	0x00, 0xf0, 0x11, 0x00


	//----- nvinfo : EIATTR_KPARAM_INFO
	.align		4
.L_28:
        /*00ac*/ 	.byte	0x04, 0x17
        /*00ae*/ 	.short	(.L_30 - .L_29)
.L_29:
        /*00b0*/ 	.word	0x00000000
        /*00b4*/ 	.short	0x0010
        /*00b6*/ 	.short	0x0054
        /*00b8*/ 	.byte	0x00, 0xf0, 0x11, 0x00


	//----- nvinfo : EIATTR_KPARAM_INFO
	.align		4
.L_30:
        /*00bc*/ 	.byte	0x04, 0x17
        /*00be*/ 	.short	(.L_32 - .L_31)
.L_31:
        /*00c0*/ 	.word	0x00000000
        /*00c4*/ 	.short	0x000f
        /*00c6*/ 	.short	0x0050
        /*00c8*/ 	.byte	0x00, 0xf0, 0x11, 0x00


	//----- nvinfo : EIATTR_KPARAM_INFO
	.align		4
.L_32:
        /*00cc*/ 	.byte	0x04, 0x17
        /*00ce*/ 	.short	(.L_34 - .L_33)
.L_33:
        /*00d0*/ 	.word	0x00000000
        /*00d4*/ 	.short	0x000e
        /*00d6*/ 	.short	0x004c
        /*00d8*/ 	.byte	0x00, 0xf0, 0x11, 0x00


	//----- nvinfo : EIATTR_KPARAM_INFO
	.align		4
.L_34:
        /*00dc*/ 	.byte	0x04, 0x17
        /*00de*/ 	.short	(.L_36 - .L_35)
.L_35:
        /*00e0*/ 	.word	0x00000000
        /*00e4*/ 	.short	0x000d
        /*00e6*/ 	.short	0x0048
        /*00e8*/ 	.byte	0x00, 0xf0, 0x11, 0x00


	//----- nvinfo : EIATTR_KPARAM_INFO
	.align		4
.L_36:
        /*00ec*/ 	.byte	0x04, 0x17
        /*00ee*/ 	.short	(.L_38 - .L_37)
.L_37:
        /*00f0*/ 	.word	0x00000000
        /*00f4*/ 	.short	0x000c
        /*00f6*/ 	.short	0x0044
        /*00f8*/ 	.byte	0x00, 0xf0, 0x11, 0x00


	//----- nvinfo : EIATTR_KPARAM_INFO
	.align		4
.L_38:
        /*00fc*/ 	.byte	0x04, 0x17
        /*00fe*/ 	.short	(.L_40 - .L_39)
.L_39:
        /*0100*/ 	.word	0x00000000
        /*0104*/ 	.short	0x000b
        /*0106*/ 	.short	0x0040
        /*0108*/ 	.byte	0x00, 0xf0, 0x11, 0x00


	//----- nvinfo : EIATTR_KPARAM_INFO
	.align		4
.L_40:
        /*010c*/ 	.byte	0x04, 0x17
        /*010e*/ 	.short	(.L_42 - .L_41)
.L_41:
        /*0110*/ 	.word	0x00000000
        /*0114*/ 	.short	0x000a
        /*0116*/ 	.short	0x003c
        /*0118*/ 	.byte	0x00, 0xf0, 0x11, 0x00


	//----- nvinfo : EIATTR_KPARAM_INFO
	.align		4
.L_42:
        /*011c*/ 	.byte	0x04, 0x17
        /*011e*/ 	.short	(.L_44 - .L_43)
.L_43:
        /*0120*/ 	.word	0x00000000
        /*0124*/ 	.short	0x0009
        /*0126*/ 	.short	0x0038
        /*0128*/ 	.byte	0x00, 0xf0, 0x11, 0x00


	//----- nvinfo : EIATTR_KPARAM_INFO
	.align		4
.L_44:
        /*012c*/ 	.byte	0x04, 0x17
        /*012e*/ 	.short	(.L_46 - .L_45)
.L_45:
        /*0130*/ 	.word	0x00000000
        /*0134*/ 	.short	0x0008
        /*0136*/ 	.short	0x0034
        /*0138*/ 	.byte	0x00, 0xf0, 0x11, 0x00


	//----- nvinfo : EIATTR_KPARAM_INFO
	.align		4
.L_46:
        /*013c*/ 	.byte	0x04, 0x17
        /*013e*/ 	.short	(.L_48 - .L_47)
.L_47:
        /*0140*/ 	.word	0x00000000
        /*0144*/ 	.short	0x0007
        /*0146*/ 	.short	0x0030
        /*0148*/ 	.byte	0x00, 0xf0, 0x11, 0x00


	//----- nvinfo : EIATTR_KPARAM_INFO
	.align		4
.L_48:
        /*014c*/ 	.byte	0x04, 0x17
        /*014e*/ 	.short	(.L_50 - .L_49)
.L_49:
        /*0150*/ 	.word	0x00000000
        /*0154*/ 	.short	0x0006
        /*0156*/ 	.short	0x002c
        /*0158*/ 	.byte	0x00, 0xf0, 0x11, 0x00


	//----- nvinfo : EIATTR_KPARAM_INFO
	.align		4
.L_50:
        /*015c*/ 	.byte	0x04, 0x17
        /*015e*/ 	.short	(.L_52 - .L_51)
.L_51:
        /*0160*/ 	.word	0x00000000
        /*0164*/ 	.short	0x0005
        /*0166*/ 	.short	0x0028
        /*0168*/ 	.byte	0x00, 0xf0, 0x11, 0x00


	//----- nvinfo : EIATTR_KPARAM_INFO
	.align		4
.L_52:
        /*016c*/ 	.byte	0x04, 0x17
        /*016e*/ 	.short	(.L_54 - .L_53)
.L_53:
        /*0170*/ 	.word	0x00000000
        /*0174*/ 	.short	0x0004
        /*0176*/ 	.short	0x0020
        /*0178*/ 	.byte	0x00, 0xf4, 0x21, 0x00


	//----- nvinfo : EIATTR_KPARAM_INFO
	.align		4
.L_54:
        /*017c*/ 	.byte	0x04, 0x17
        /*017e*/ 	.short	(.L_56 - .L_55)
.L_55:
        /*0180*/ 	.word	0x00000000
        /*0184*/ 	.short	0x0003
        /*0186*/ 	.short	0x0018
        /*0188*/ 	.byte	0x00, 0xf4, 0x21, 0x00


	//----- nvinfo : EIATTR_KPARAM_INFO
	.align		4
.L_56:
        /*018c*/ 	.byte	0x04, 0x17
        /*018e*/ 	.short	(.L_58 - .L_57)
.L_57:
        /*0190*/ 	.word	0x00000000
        /*0194*/ 	.short	0x0002
        /*0196*/ 	.short	0x0010
        /*0198*/ 	.byte	0x00, 0xf4, 0x21, 0x00


	//----- nvinfo : EIATTR_KPARAM_INFO
	.align		4
.L_58:
        /*019c*/ 	.byte	0x04, 0x17
        /*019e*/ 	.short	(.L_60 - .L_59)
.L_59:
        /*01a0*/ 	.word	0x00000000
        /*01a4*/ 	.short	0x0001
        /*01a6*/ 	.short	0x0008
        /*01a8*/ 	.byte	0x00, 0xf4, 0x21, 0x00


	//----- nvinfo : EIATTR_KPARAM_INFO
	.align		4
.L_60:
        /*01ac*/ 	.byte	0x04, 0x17
        /*01ae*/ 	.short	(.L_62 - .L_61)
.L_61:
        /*01b0*/ 	.word	0x00000000
        /*01b4*/ 	.short	0x0000
        /*01b6*/ 	.short	0x0000
        /*01b8*/ 	.byte	0x00, 0xf4, 0x21, 0x00


	//----- nvinfo : EIATTR_MAXREG_COUNT
	.align		4
.L_62:
        /*01bc*/ 	.byte	0x03, 0x1b
        /*01be*/ 	.short	0x00ff


	//----- nvinfo : EIATTR_NUM_BARRIERS
	.align		4
        /*01c0*/ 	.byte	0x02, 0x4c
        /*01c2*/ 	.byte	0x01
	.zero		1


	//----- nvinfo : EIATTR_MERCURY_ISA_VERSION
	.align		4
        /*01c4*/ 	.byte	0x03, 0x5f
        /*01c6*/ 	.short	0x0000


	//----- nvinfo : EIATTR_COOP_GROUP_MASK_REGIDS
	.align		4
        /*01c8*/ 	.byte	0x04, 0x29
        /*01ca*/ 	.short	(.L_64 - .L_63)


	//   ....[0]....
.L_63:
        /*01cc*/ 	.word	0xffffffff


	//   ....[1]....
        /*01d0*/ 	.word	0xffffffff


	//   ....[2]....
        /*01d4*/ 	.word	0xffffffff


	//   ....[3]....
        /*01d8*/ 	.word	0xffffffff


	//   ....[4]....
        /*01dc*/ 	.word	0xffffffff


	//   ....[5]....
        /*01e0*/ 	.word	0xffffffff


	//   ....[6]....
        /*01e4*/ 	.word	0xffffffff


	//   ....[7]....
        /*01e8*/ 	.word	0xffffffff


	//----- nvinfo : EIATTR_COOP_GROUP_INSTR_OFFSETS
	.align		4
.L_64:
        /*01ec*/ 	.byte	0x04, 0x28
        /*01ee*/ 	.short	(.L_66 - .L_65)


	//   ....[0]....
.L_65:
        /*01f0*/ 	.word	0x00000a70


	//   ....[1]....
        /*01f4*/ 	.word	0x00000a90


	//   ....[2]....
        /*01f8*/ 	.word	0x00000ab0


	//   ....[3]....
        /*01fc*/ 	.word	0x00000ad0


	//   ....[4]....
        /*0200*/ 	.word	0x00000d80


	//   ....[5]....
        /*0204*/ 	.word	0x00000dc0


	//   ....[6]....
        /*0208*/ 	.word	0x00000f50


	//   ....[7]....
        /*020c*/ 	.word	0x00000f60


	//----- nvinfo : EIATTR_EXIT_INSTR_OFFSETS
	.align		4
.L_66:
        /*0210*/ 	.byte	0x04, 0x1c
        /*0212*/ 	.short	(.L_68 - .L_67)


	//   ....[0]....
.L_67:
        /*0214*/ 	.word	0x00001c40


	//   ....[1]....
        /*0218*/ 	.word	0x00001ce0


	//----- nvinfo : EIATTR_REQNTID
	.align		4
.L_68:
        /*021c*/ 	.byte	0x04, 0x10
        /*021e*/ 	.short	(.L_70 - .L_69)
.L_69:
        /*0220*/ 	.word	0x00000100
        /*0224*/ 	.word	0x00000001
        /*0228*/ 	.word	0x00000001
.L_70:


//--------------------- .nv.callgraph             --------------------------
	.section	.nv.callgraph,"",@"SHT_CUDA_CALLGRAPH"
	.align	4
	.sectionentsize	8
	.align		4
        /*0000*/ 	.word	0x00000000
	.align		4
        /*0004*/ 	.word	0xffffffff
	.align		4
        /*0008*/ 	.word	0x00000000
	.align		4
        /*000c*/ 	.word	0xfffffffe
	.align		4
        /*0010*/ 	.word	0x00000000
	.align		4
        /*0014*/ 	.word	0xfffffffd
	.align		4
        /*0018*/ 	.word	0x00000000
	.align		4
        /*001c*/ 	.word	0xfffffffc


//--------------------- .nv.rel.action            --------------------------
	.section	.nv.rel.action,"",@"SHT_CUDA_RELOCINFO"
	.align	8
	.sectionentsize	8
        /*0000*/ 	.byte	0x73, 0x00, 0x00, 0x00, 0x00, 0x00, 0x00, 0x00, 0x00, 0x00, 0x00, 0x11, 0x25, 0x00, 0x05, 0x36


//--------------------- .nv.constant4             --------------------------
	.section	.nv.constant4,"a",@progbits
	.align	8
	.align		8
.nv.constant4:
        /*0000*/ 	.dword	_$_str


//--------------------- .nv.constant0.attn_fwd    --------------------------
	.section	.nv.constant0.attn_fwd,"a",@progbits
	.sectionflags	@""
	.align	4
.nv.constant0.attn_fwd:
	.zero		488


//--------------------- .text.attn_fwd            --------------------------
	.section	.text.attn_fwd,"ax",@progbits
	.sectioninfo	@"SHI_REGISTERS=64"
	.align	128
        .global         attn_fwd
        .type           attn_fwd,@function
        .size           attn_fwd,(.L_x_3 - attn_fwd)
        .other          attn_fwd,@"STO_CUDA_ENTRY STV_DEFAULT"
attn_fwd:
.text.attn_fwd:
[----:B------:R-:W-:Y:S02]  /*0000*/  MOV R1, c[0x0][0x28] ;  /* 0x00000a0000017a02 */ /* 0x000fe40000000f00 */
[----:B------:R-:W0:Y:S01]  /*0010*/  S2R R61, SR_TID.X ;  /* 0x00000000003d7919 */ /* 0x000e220000002100 */
[----:B------:R-:W-:Y:S01]  /*0020*/  MOV R4, c[0x0][0x198] ;  /* 0x0000660000047a02 */ /* 0x000fe20000000f00 */
[----:B------:R-:W-:Y:S02]  /*0030*/  ULDC.64 UR4, c[0x0][0x118] ;  /* 0x0000460000047ab9 */ /* 0x000fe40000000a00 */
[----:B------:R-:W1:Y:S04]  /*0040*/  S2R R57, SR_CTAID.X ;  /* 0x0000000000397919 */ /* 0x000e680000002500 */
[----:B------:R-:W2:Y:S01]  /*0050*/  S2R R34, SR_CTAID.Y ;  /* 0x0000000000227919 */ /* 0x000ea20000002600 */
[----:B0-----:R-:W-:Y:S02]  /*0060*/  LOP3.LUT R10, R61, 0x1f, RZ, 0xc0, !PT ;  /* 0x0000001f3d0a7812 */ /* 0x001fe400078ec0ff */
[----:B------:R-:W-:-:S02]  /*0070*/  SHF.R.U32.HI R60, RZ, 0x5, R61 ;  /* 0x00000005ff3c7819 */ /* 0x000fc4000001163d */
[----:B-1----:R-:W-:Y:S02]  /*0080*/  LEA R57, R57, R10, 0x5 ;  /* 0x0000000a39397211 */ /* 0x002fe400078e28ff */
[----:B------:R-:W-:Y:S01]  /*0090*/  SGXT.U32 R60, R60, 0x3 ;  /* 0x000000033c3c781a */ /* 0x000fe20000000000 */
[----:B--2---:R-:W-:Y:S01]  /*00a0*/  IMAD R0, R34, c[0x0][0x190], RZ ;  /* 0x0000640022007a24 */ /* 0x004fe200078e02ff */
[----:B------:R-:W-:Y:S01]  /*00b0*/  LEA.HI R6, R61, 0x18, RZ, 0x1b ;  /* 0x000000183d067811 */ /* 0x000fe200078fd8ff */
[----:B------:R-:W-:Y:S02]  /*00c0*/  IMAD R3, R57, c[0x0][0x194], RZ ;  /* 0x0000650039037a24 */ /* 0x000fe400078e02ff */
[----:B------:R-:W-:Y:S01]  /*00d0*/  IMAD R7, R60, c[0x0][0x198], RZ ;  /* 0x000066003c077a24 */ /* 0x000fe200078e02ff */
[C---:B------:R-:W-:Y:S01]  /*00e0*/  SHF.L.U32 R2, R0.reuse, 0x1, RZ ;  /* 0x0000000100027819 */ /* 0x040fe200000006ff */
[----:B------:R-:W-:Y:S01]  /*00f0*/  IMAD.HI R0, R0, 0x2, RZ ;  /* 0x0000000200007827 */ /* 0x000fe200078e02ff */
[----:B------:R-:W-:-:S02]  /*0100*/  SHF.L.U32 R5, R3, 0x1, RZ ;  /* 0x0000000103057819 */ /* 0x000fc400000006ff */
[C---:B------:R-:W-:Y:S01]  /*0110*/  LEA R9, R4.reuse, R7, 0x3 ;  /* 0x0000000704097211 */ /* 0x040fe200078e18ff */
[----:B------:R-:W-:Y:S01]  /*0120*/  IMAD.HI R3, R3, 0x2, RZ ;  /* 0x0000000203037827 */ /* 0x000fe200078e02ff */
[----:B------:R-:W-:Y:S02]  /*0130*/  IADD3 R8, P0, P1, R5, c[0x0][0x160], R2 ;  /* 0x0000580005087a10 */ /* 0x000fe4000791e002 */
[----:B------:R-:W-:Y:S01]  /*0140*/  LEA R11, R4, R9, 0x3 ;  /* 0x00000009040b7211 */ /* 0x000fe200078e18ff */
[----:B------:R-:W-:Y:S01]  /*0150*/  IMAD R12, R6, c[0x0][0x198], RZ ;  /* 0x00006600060c7a24 */ /* 0x000fe200078e02ff */
[----:B------:R-:W-:Y:S02]  /*0160*/  IADD3.X R0, R3, c[0x0][0x164], R0, P0, P1 ;  /* 0x0000590003007a10 */ /* 0x000fe400007e2400 */
[-C--:B------:R-:W-:Y:S02]  /*0170*/  LEA R2, P0, R7, R8.reuse, 0x1 ;  /* 0x0000000807027211 */ /* 0x080fe400078008ff */
[----:B------:R-:W-:-:S02]  /*0180*/  LEA R4, P1, R9, R8, 0x1 ;  /* 0x0000000809047211 */ /* 0x000fc400078208ff */
[-C--:B------:R-:W-:Y:S02]  /*0190*/  LEA R6, P2, R11, R8.reuse, 0x1 ;  /* 0x000000080b067211 */ /* 0x080fe400078408ff */
[C---:B------:R-:W-:Y:S02]  /*01a0*/  LEA R8, P3, R12.reuse, R8, 0x1 ;  /* 0x000000080c087211 */ /* 0x040fe400078608ff */
[-C--:B------:R-:W-:Y:S02]  /*01b0*/  LEA.HI.X.SX32 R3, R7, R0.reuse, 0x1, P0 ;  /* 0x0000000007037211 */ /* 0x080fe400000f0eff */
[-C--:B------:R-:W-:Y:S02]  /*01c0*/  LEA.HI.X.SX32 R5, R9, R0.reuse, 0x1, P1 ;  /* 0x0000000009057211 */ /* 0x080fe400008f0eff */
[-C--:B------:R-:W-:Y:S02]  /*01d0*/  LEA.HI.X.SX32 R7, R11, R0.reuse, 0x1, P2 ;  /* 0x000000000b077211 */ /* 0x080fe400010f0eff */
[----:B------:R-:W-:Y:S01]  /*01e0*/  LEA.HI.X.SX32 R9, R12, R0, 0x1, P3 ;  /* 0x000000000c097211 */ /* 0x000fe200018f0eff */
[----:B------:R-:W2:Y:S04]  /*01f0*/  LDG.E.U16 R3, [R2.64] ;  /* 0x0000000402037981 */ /* 0x000ea8000c1e1500 */
[----:B------:R0:W3:Y:S04]  /*0200*/  LDG.E.U16 R11, [R4.64] ;  /* 0x00000004040b7981 */ /* 0x0000e8000c1e1500 */
[----:B------:R1:W4:Y:S04]  /*0210*/  LDG.E.U16 R13, [R6.64] ;  /* 0x00000004060d7981 */ /* 0x000328000c1e1500 */
[----:B------:R5:W4:Y:S01]  /*0220*/  LDG.E.U16 R15, [R8.64] ;  /* 0x00000004080f7981 */ /* 0x000b22000c1e1500 */
[C---:B------:R-:W-:Y:S01]  /*0230*/  LOP3.LUT R16, R61.reuse, 0xc0, RZ, 0xc0, !PT ;  /* 0x000000c03d107812 */ /* 0x040fe200078ec0ff */
[----:B------:R-:W-:Y:S01]  /*0240*/  CS2R R28, SRZ ;  /* 0x00000000001c7805 */ /* 0x000fe2000001ff00 */
[C---:B------:R-:W-:Y:S01]  /*0250*/  SHF.L.U32 R14, R61.reuse, 0x1, RZ ;  /* 0x000000013d0e7819 */ /* 0x040fe200000006ff */
[----:B------:R-:W-:Y:S01]  /*0260*/  CS2R R30, SRZ ;  /* 0x00000000001e7805 */ /* 0x000fe2000001ff00 */
[----:B------:R-:W-:Y:S01]  /*0270*/  SHF.R.U32.HI R0, RZ, 0x2, R16 ;  /* 0x00000002ff007819 */ /* 0x000fe20000011610 */
[----:B-1----:R-:W-:Y:S01]  /*0280*/  IMAD.MOV.U32 R7, RZ, RZ, 0x3f800000 ;  /* 0x3f800000ff077424 */ /* 0x002fe200078e00ff */
[----:B------:R-:W-:Y:S01]  /*0290*/  MOV R12, c[0x0][0x1d0] ;  /* 0x00007400000c7a02 */ /* 0x000fe20000000f00 */
[----:B------:R-:W-:Y:S01]  /*02a0*/  CS2R R16, SRZ ;  /* 0x0000000000107805 */ /* 0x000fe2000001ff00 */
[----:B------:R-:W-:Y:S01]  /*02b0*/  LOP3.LUT R0, R0, 0x1fe, R14, 0x78, !PT ;  /* 0x000001fe00007812 */ /* 0x000fe200078e780e */
[----:B------:R-:W-:Y:S01]  /*02c0*/  CS2R R18, SRZ ;  /* 0x0000000000127805 */ /* 0x000fe2000001ff00 */
[----:B------:R-:W-:Y:S01]  /*02d0*/  ISETP.GE.AND P0, PT, R12, 0x1, PT ;  /* 0x000000010c00780c */ /* 0x000fe20003f06270 */
[----:B------:R-:W-:Y:S01]  /*02e0*/  CS2R R20, SRZ ;  /* 0x0000000000147805 */ /* 0x000fe2000001ff00 */
[----:B-----5:R-:W-:Y:S01]  /*02f0*/  MOV R8, 0xff800000 ;  /* 0xff80000000087802 */ /* 0x020fe20000000f00 */
[----:B------:R-:W-:Y:S01]  /*0300*/  CS2R R22, SRZ ;  /* 0x0000000000167805 */ /* 0x000fe2000001ff00 */
[----:B0-----:R-:W-:Y:S01]  /*0310*/  MOV R5, 0x3f800000 ;  /* 0x3f80000000057802 */ /* 0x001fe20000000f00 */
[----:B------:R-:W-:Y:S01]  /*0320*/  CS2R R24, SRZ ;  /* 0x0000000000187805 */ /* 0x000fe2000001ff00 */
[----:B------:R-:W-:Y:S01]  /*0330*/  MOV R9, 0xff800000 ;  /* 0xff80000000097802 */ /* 0x000fe20000000f00 */
[----:B------:R-:W-:Y:S01]  /*0340*/  CS2R R26, SRZ ;  /* 0x00000000001a7805 */ /* 0x000fe2000001ff00 */
[----:B------:R-:W-:-:S02]  /*0350*/  SHF.L.U32 R33, R61, 0x3, RZ ;  /* 0x000000033d217819 */ /* 0x000fc400000006ff */
[----:B------:R-:W-:Y:S01]  /*0360*/  SHF.L.U32 R32, R61, 0x5, RZ ;  /* 0x000000053d207819 */ /* 0x000fe200000006ff */
[----:B--2---:R0:W-:Y:S04]  /*0370*/  STS.U16 [R0], R3 ;  /* 0x0000000300007388 */ /* 0x0041e80000000400 */
[----:B---3--:R0:W-:Y:S04]  /*0380*/  STS.U16 [R0+0x200], R11 ;  /* 0x0002000b00007388 */ /* 0x0081e80000000400 */
[----:B----4-:R0:W-:Y:S04]  /*0390*/  STS.U16 [R0+0x400], R13 ;  /* 0x0004000d00007388 */ /* 0x0101e80000000400 */
[----:B------:R0:W-:Y:S01]  /*03a0*/  STS.U16 [R0+0x600], R15 ;  /* 0x0006000f00007388 */ /* 0x0001e20000000400 */
[----:B------:R-:W-:Y:S05]  /*03b0*/  @!P0 BRA `(.L_x_0) ;  /* 0x00000c7000008947 */ /* 0x000fea0003800000 */
[----:B------:R-:W-:Y:S01]  /*03c0*/  IMAD R10, R10, c[0x0][0x1a8], RZ ;  /* 0x00006a000a0a7a24 */ /* 0x000fe200078e02ff */
[----:B------:R-:W-:Y:S01]  /*03d0*/  LOP3.LUT R6, R61, 0xf, RZ, 0xc0, !PT ;  /* 0x0000000f3d067812 */ /* 0x000fe200078ec0ff */
[----:B------:R-:W-:Y:S01]  /*03e0*/  IMAD R2, R34, c[0x0][0x1a0], RZ ;  /* 0x0000680022027a24 */ /* 0x000fe200078e02ff */
[----:B------:R-:W-:Y:S01]  /*03f0*/  SHF.R.S32.HI R8, RZ, 0x6, R61 ;  /* 0x00000006ff087819 */ /* 0x000fe2000001143d */
[----:B------:R-:W-:Y:S01]  /*0400*/  IMAD R5, R60, c[0x0][0x1a4], RZ ;  /* 0x000069003c057a24 */ /* 0x000fe200078e02ff */
[C---:B------:R-:W-:Y:S01]  /*0410*/  SHF.L.U32 R4, R10.reuse, 0x1, RZ ;  /* 0x000000010a047819 */ /* 0x040fe200000006ff */
[----:B------:R-:W-:Y:S01]  /*0420*/  IMAD.HI R10, R10, 0x2, RZ ;  /* 0x000000020a0a7827 */ /* 0x000fe200078e02ff */
[----:B0-----:R-:W-:Y:S01]  /*0430*/  SHF.L.U32 R3, R2, 0x1, RZ ;  /* 0x0000000102037819 */ /* 0x001fe200000006ff */
[----:B------:R-:W-:Y:S01]  /*0440*/  CS2R R28, SRZ ;  /* 0x00000000001c7805 */ /* 0x000fe2000001ff00 */
[----:B------:R-:W-:Y:S01]  /*0450*/  SGXT R8, R8, 0x1 ;  /* 0x000000010808781a */ /* 0x000fe20000000200 */
[----:B------:R-:W-:Y:S01]  /*0460*/  IMAD R6, R6, c[0x0][0x1b4], RZ ;  /* 0x00006d0006067a24 */ /* 0x000fe200078e02ff */
[----:B------:R-:W-:Y:S01]  /*0470*/  IADD3 R52, P0, P1, R4, c[0x0][0x168], R3 ;  /* 0x00005a0004347a10 */ /* 0x000fe2000791e003 */
[----:B------:R-:W-:Y:S01]  /*0480*/  IMAD.HI R3, R2, 0x2, RZ ;  /* 0x0000000202037827 */ /* 0x000fe200078e02ff */
[----:B------:R-:W-:Y:S01]  /*0490*/  MOV R4, c[0x0][0x1a4] ;  /* 0x0000690000047a02 */ /* 0x000fe20000000f00 */
[----:B------:R-:W-:Y:S01]  /*04a0*/  CS2R R30, SRZ ;  /* 0x00000000001e7805 */ /* 0x000fe2000001ff00 */
[----:B------:R-:W-:Y:S01]  /*04b0*/  SHF.L.U32 R7, R6, 0x1, RZ ;  /* 0x0000000106077819 */ /* 0x000fe200000006ff */
[----:B------:R-:W-:Y:S01]  /*04c0*/  IMAD R2, R34, c[0x0][0x1b0], RZ ;  /* 0x00006c0022027a24 */ /* 0x000fe200078e02ff */
[----:B------:R-:W-:Y:S01]  /*04d0*/  IADD3.X R10, R10, c[0x0][0x16c], R3, P0, P1 ;  /* 0x00005b000a0a7a10 */ /* 0x000fe200007e2403 */
[----:B------:R-:W-:Y:S01]  /*04e0*/  IMAD.HI R9, R6, 0x2, RZ ;  /* 0x0000000206097827 */ /* 0x000fe200078e02ff */
[----:B------:R-:W-:Y:S01]  /*04f0*/  LEA R3, R4, R5, 0x3 ;  /* 0x0000000504037211 */ /* 0x000fe200078e18ff */
[----:B------:R-:W-:Y:S01]  /*0500*/  CS2R R16, SRZ ;  /* 0x0000000000107805 */ /* 0x000fe2000001ff00 */
[C---:B------:R-:W-:Y:S01]  /*0510*/  SHF.L.U32 R4, R2.reuse, 0x1, RZ ;  /* 0x0000000102047819 */ /* 0x040fe200000006ff */
[----:B------:R-:W-:Y:S01]  /*0520*/  IMAD.HI R2, R2, 0x2, RZ ;  /* 0x0000000202027827 */ /* 0x000fe200078e02ff */
[-C--:B------:R-:W-:Y:S01]  /*0530*/  LEA R58, P0, R5, R52.reuse, 0x1 ;  /* 0x00000034053a7211 */ /* 0x080fe200078008ff */
[----:B------:R-:W-:Y:S01]  /*0540*/  CS2R R18, SRZ ;  /* 0x0000000000127805 */ /* 0x000fe2000001ff00 */
[----:B------:R-:W-:Y:S01]  /*0550*/  IADD3 R7, P2, P3, R7, c[0x0][0x170], R4 ;  /* 0x00005c0007077a10 */ /* 0x000fe20007b5e004 */
[----:B------:R-:W-:Y:S01]  /*0560*/  IMAD.MOV.U32 R11, RZ, RZ, c[0x0][0x1b8] ;  /* 0x00006e00ff0b7624 */ /* 0x000fe200078e00ff */
[----:B------:R-:W-:Y:S01]  /*0570*/  LEA R52, P1, R3, R52, 0x1 ;  /* 0x0000003403347211 */ /* 0x000fe200078208ff */
[----:B------:R-:W-:Y:S01]  /*0580*/  IMAD.MOV.U32 R44, RZ, RZ, -0x800000 ;  /* 0xff800000ff2c7424 */ /* 0x000fe200078e00ff */
[----:B------:R-:W-:Y:S01]  /*0590*/  IADD3.X R9, R9, c[0x0][0x174], R2, P2, P3 ;  /* 0x00005d0009097a10 */ /* 0x000fe200017e6402 */
[----:B------:R-:W-:Y:S01]  /*05a0*/  CS2R R20, SRZ ;  /* 0x0000000000147805 */ /* 0x000fe2000001ff00 */
[--C-:B------:R-:W-:Y:S01]  /*05b0*/  SHF.R.U32.HI R2, RZ, 0x4, R61.reuse ;  /* 0x00000004ff027819 */ /* 0x100fe2000001163d */
[----:B------:R-:W-:Y:S01]  /*05c0*/  CS2R R22, SRZ ;  /* 0x0000000000167805 */ /* 0x000fe2000001ff00 */
[----:B------:R-:W-:Y:S01]  /*05d0*/  SHF.R.S32.HI R6, RZ, 0x2, R61 ;  /* 0x00000002ff067819 */ /* 0x000fe2000001143d */
[----:B------:R-:W-:Y:S01]  /*05e0*/  CS2R R24, SRZ ;  /* 0x0000000000187805 */ /* 0x000fe2000001ff00 */
[----:B------:R-:W-:Y:S01]  /*05f0*/  LEA.HI.X.SX32 R53, R3, R10, 0x1, P1 ;  /* 0x0000000a03357211 */ /* 0x000fe200008f0eff */
[----:B------:R-:W-:Y:S01]  /*0600*/  CS2R R26, SRZ ;  /* 0x00000000001a7805 */ /* 0x000fe2000001ff00 */
[----:B------:R-:W-:-:S02]  /*0610*/  SGXT.U32 R2, R2, 0x4 ;  /* 0x000000040202781a */ /* 0x000fc40000000000 */
[----:B------:R-:W-:Y:S02]  /*0620*/  SHF.L.U32 R3, R61, 0x6, RZ ;  /* 0x000000063d037819 */ /* 0x000fe400000006ff */
[----:B------:R-:W-:Y:S01]  /*0630*/  SGXT R6, R6, 0x1 ;  /* 0x000000010606781a */ /* 0x000fe20000000200 */
[----:B------:R-:W-:Y:S01]  /*0640*/  IMAD R2, R2, c[0x0][0x1b8], RZ ;  /* 0x00006e0002027a24 */ /* 0x000fe200078e02ff */
[----:B------:R-:W-:Y:S02]  /*0650*/  LEA.HI.X.SX32 R59, R5, R10, 0x1, P0 ;  /* 0x0000000a053b7211 */ /* 0x000fe400000f0eff */
[----:B------:R-:W-:Y:S02]  /*0660*/  LOP3.LUT R5, R61, 0x10, RZ, 0xc0, !PT ;  /* 0x000000103d057812 */ /* 0x000fe400078ec0ff */
[----:B------:R-:W-:Y:S02]  /*0670*/  LOP3.LUT R3, R3, 0x1c0, RZ, 0xc0, !PT ;  /* 0x000001c003037812 */ /* 0x000fe400078ec0ff */
[----:B------:R-:W-:-:S02]  /*0680*/  LOP3.LUT R4, R14, 0x10, RZ, 0xc0, !PT ;  /* 0x000000100e047812 */ /* 0x000fc400078ec0ff */
[----:B------:R-:W-:Y:S02]  /*0690*/  LOP3.LUT R6, R6, 0x90, RZ, 0xc0, !PT ;  /* 0x0000009006067812 */ /* 0x000fe400078ec0ff */
[----:B------:R-:W-:Y:S02]  /*06a0*/  SHF.L.U32 R56, R5, 0x5, RZ ;  /* 0x0000000505387819 */ /* 0x000fe400000006ff */
[----:B------:R-:W-:Y:S02]  /*06b0*/  LOP3.LUT R55, R3, 0x30, R33, 0xf8, !PT ;  /* 0x0000003003377812 */ /* 0x000fe400078ef821 */
[----:B------:R-:W-:Y:S01]  /*06c0*/  LOP3.LUT R4, R4, 0x20, R61, 0xf8, !PT ;  /* 0x0000002004047812 */ /* 0x000fe200078ef83d */
[----:B------:R-:W-:Y:S01]  /*06d0*/  IMAD R47, R5, -0x10, R56 ;  /* 0xfffffff0052f7824 */ /* 0x000fe200078e0238 */
[----:B------:R-:W-:Y:S02]  /*06e0*/  LEA R3, R11, R2, 0x4 ;  /* 0x000000020b037211 */ /* 0x000fe400078e20ff */
[----:B------:R-:W-:-:S02]  /*06f0*/  LOP3.LUT R6, R6, 0x60, R32, 0xf8, !PT ;  /* 0x0000006006067812 */ /* 0x000fc400078ef820 */
[----:B------:R-:W-:Y:S02]  /*0700*/  LOP3.LUT R5, R55, R4, RZ, 0x3c, !PT ;  /* 0x0000000437057212 */ /* 0x000fe400078e3cff */
[-C--:B------:R-:W-:Y:S02]  /*0710*/  LEA R50, P0, R2, R7.reuse, 0x1 ;  /* 0x0000000702327211 */ /* 0x080fe400078008ff */
[----:B------:R-:W-:Y:S02]  /*0720*/  LEA R48, P1, R3, R7, 0x1 ;  /* 0x0000000703307211 */ /* 0x000fe400078208ff */
[----:B------:R-:W-:Y:S02]  /*0730*/  LOP3.LUT R6, R6, 0x10, R14, 0x78, !PT ;  /* 0x0000001006067812 */ /* 0x000fe400078e780e */
[----:B------:R-:W-:Y:S02]  /*0740*/  LOP3.LUT R8, R8, 0x90, RZ, 0xc0, !PT ;  /* 0x0000009008087812 */ /* 0x000fe400078ec0ff */
[----:B------:R-:W-:-:S02]  /*0750*/  IADD3 R56, R56, R5, RZ ;  /* 0x0000000538387210 */ /* 0x000fc40007ffe0ff */
[-C--:B------:R-:W-:Y:S02]  /*0760*/  LEA.HI.X.SX32 R51, R2, R9.reuse, 0x1, P0 ;  /* 0x0000000902337211 */ /* 0x080fe400000f0eff */
[----:B------:R-:W-:Y:S02]  /*0770*/  LEA.HI.X.SX32 R49, R3, R9, 0x1, P1 ;  /* 0x0000000903317211 */ /* 0x000fe400008f0eff */
[----:B------:R-:W-:Y:S02]  /*0780*/  IADD3 R47, R6, R47, RZ ;  /* 0x0000002f062f7210 */ /* 0x000fe40007ffe0ff */
[----:B------:R-:W-:Y:S02]  /*0790*/  MOV R5, 0x3f800000 ;  /* 0x3f80000000057802 */ /* 0x000fe40000000f00 */
[----:B------:R-:W-:Y:S02]  /*07a0*/  MOV R3, 0xff800000 ;  /* 0xff80000000037802 */ /* 0x000fe40000000f00 */
[----:B------:R-:W-:-:S02]  /*07b0*/  MOV R6, RZ ;  /* 0x000000ff00067202 */ /* 0x000fc40000000f00 */
[----:B------:R-:W-:Y:S02]  /*07c0*/  MOV R2, RZ ;  /* 0x000000ff00027202 */ /* 0x000fe40000000f00 */
[----:B------:R-:W-:Y:S02]  /*07d0*/  MOV R7, 0x3f800000 ;  /* 0x3f80000000077802 */ /* 0x000fe40000000f00 */
[----:B------:R-:W-:Y:S02]  /*07e0*/  MOV R4, RZ ;  /* 0x000000ff00047202 */ /* 0x000fe40000000f00 */
[--C-:B------:R-:W-:Y:S02]  /*07f0*/  LOP3.LUT R55, R55, 0x30, R14.reuse, 0x78, !PT ;  /* 0x0000003037377812 */ /* 0x100fe400078e780e */
[----:B------:R-:W-:Y:S02]  /*0800*/  LOP3.LUT R54, R8, 0x17e, R14, 0x78, !PT ;  /* 0x0000017e08367812 */ /* 0x000fe400078e780e */
.L_x_1:
[----:B------:R-:W-:-:S04]  /*0810*/  IMAD.WIDE R8, R6, 0x2, R58 ;  /* 0x0000000206087825 */ /* 0x000fc800078e023a */
[----:B------:R-:W-:Y:S01]  /*0820*/  IMAD.WIDE R10, R6, 0x2, R52 ;  /* 0x00000002060a7825 */ /* 0x000fe200078e0234 */
[----:B------:R0:W2:Y:S04]  /*0830*/  LDG.E.U16 R13, [R8.64] ;  /* 0x00000004080d7981 */ /* 0x0000a8000c1e1500 */
[----:B------:R1:W3:Y:S04]  /*0840*/  LDG.E.U16 R15, [R10.64] ;  /* 0x000000040a0f7981 */ /* 0x0002e8000c1e1500 */
[----:B------:R-:W-:Y:S01]  /*0850*/  BAR.SYNC.DEFER_BLOCKING 0x0 ;  /* 0x0000000000007b1d */ /* 0x000fe20000010000 */
[----:B0-----:R-:W-:-:S04]  /*0860*/  IMAD.WIDE R8, R2, 0x2, R48 ;  /* 0x0000000202087825 */ /* 0x001fc800078e0230 */
[----:B-1----:R-:W-:Y:S01]  /*0870*/  IMAD.WIDE R10, R2, 0x2, R50 ;  /* 0x00000002020a7825 */ /* 0x002fe200078e0232 */
[----:B--2---:R-:W-:Y:S04]  /*0880*/  STS.U16 [R0+0x800], R13 ;  /* 0x0008000d00007388 */ /* 0x004fe80000000400 */
[----:B---3--:R-:W-:Y:S04]  /*0890*/  STS.U16 [R0+0xa00], R15 ;  /* 0x000a000f00007388 */ /* 0x008fe80000000400 */
[----:B------:R-:W-:Y:S06]  /*08a0*/  BAR.SYNC.DEFER_BLOCKING 0x0 ;  /* 0x0000000000007b1d */ /* 0x000fec0000010000 */
[----:B------:R0:W2:Y:S04]  /*08b0*/  LDG.E.U16 R45, [R10.64] ;  /* 0x000000040a2d7981 */ /* 0x0000a8000c1e1500 */
[----:B------:R0:W3:Y:S01]  /*08c0*/  LDG.E.U16 R46, [R8.64] ;  /* 0x00000004082e7981 */ /* 0x0000e2000c1e1500 */
[----:B------:R-:W-:-:S03]  /*08d0*/  IADD3 R4, R4, 0x10, RZ ;  /* 0x0000001004047810 */ /* 0x000fc60007ffe0ff */
[----:B------:R-:W-:Y:S01]  /*08e0*/  LDSM.16.MT88.4 R40, [R56] ;  /* 0x000000003828783b */ /* 0x000fe20000004200 */
[----:B------:R-:W-:-:S03]  /*08f0*/  ISETP.GE.AND P0, PT, R4, c[0x0][0x1d0], PT ;  /* 0x0000740004007a0c */ /* 0x000fc60003f06270 */
[----:B------:R-:W1:Y:S04]  /*0900*/  LDSM.16.M88.4 R12, [R55+0x800] ;  /* 0x00080000370c783b */ /* 0x000e680000000200 */
[----:B0-----:R-:W0:Y:S04]  /*0910*/  LDSM.16.M88.4 R8, [R55+0xa00] ;  /* 0x000a00003708783b */ /* 0x001e280000000200 */
[----:B------:R-:W4:Y:S04]  /*0920*/  LDSM.16.MT88.4 R32, [R56+0x400] ;  /* 0x000400003820783b */ /* 0x000f280000004200 */
[----:B------:R-:W-:Y:S01]  /*0930*/  BAR.SYNC.DEFER_BLOCKING 0x0 ;  /* 0x0000000000007b1d */ /* 0x000fe20000010000 */
[C---:B-1----:R-:W-:Y:S08]  /*0940*/  HMMA.16816.F32 R36, R40.reuse, R12, RZ ;  /* 0x0000000c2824723c */ /* 0x042ff000000018ff */
[----:B0-----:R-:W-:Y:S11]  /*0950*/  HMMA.16816.F32 R40, R40, R8, RZ ;  /* 0x000000082828723c */ /* 0x001ff600000018ff */
[----:B------:R-:W-:Y:S05]  /*0960*/  @!UPT UIADD3 URZ, URZ, URZ, URZ ;  /* 0x0000003f3f3ff290 */ /* 0x000fea000fffe03f */
[C---:B----4-:R-:W-:Y:S08]  /*0970*/  HMMA.16816.F32 R36, R32.reuse, R14, R36 ;  /* 0x0000000e2024723c */ /* 0x050ff00000001824 */
[----:B------:R-:W-:Y:S11]  /*0980*/  HMMA.16816.F32 R40, R32, R10, R40 ;  /* 0x0000000a2028723c */ /* 0x000ff60000001828 */
[----:B------:R-:W-:Y:S05]  /*0990*/  @!UPT UIADD3 URZ, URZ, URZ, URZ ;  /* 0x0000003f3f3ff290 */ /* 0x000fea000fffe03f */
[----:B------:R-:W-:Y:S02]  /*09a0*/  FMUL R12, R36, c[0x0][0x188] ;  /* 0x00006200240c7a20 */ /* 0x000fe40000400000 */
[----:B------:R-:W-:-:S05]  /*09b0*/  FMUL R11, R37, c[0x0][0x188] ;  /* 0x00006200250b7a20 */ /* 0x000fca0000400000 */
[----:B------:R-:W-:Y:S01]  /*09c0*/  FMNMX R11, R12, R11, !PT ;  /* 0x0000000b0c0b7209 */ /* 0x000fe20007800000 */
[----:B------:R-:W-:Y:S02]  /*09d0*/  FMUL R8, R40, c[0x0][0x188] ;  /* 0x0000620028087a20 */ /* 0x000fe40000400000 */
[----:B------:R-:W-:Y:S02]  /*09e0*/  FMUL R12, R39, c[0x0][0x188] ;  /* 0x00006200270c7a20 */ /* 0x000fe40000400000 */
[----:B------:R-:W-:Y:S01]  /*09f0*/  FMUL R10, R42, c[0x0][0x188] ;  /* 0x000062002a0a7a20 */ /* 0x000fe20000400000 */
[----:B------:R-:W-:Y:S01]  /*0a00*/  FMNMX R8, R8, R11, !PT ;  /* 0x0000000b08087209 */ /* 0x000fe20007800000 */
[----:B------:R-:W-:Y:S02]  /*0a10*/  FMUL R11, R38, c[0x0][0x188] ;  /* 0x00006200260b7a20 */ /* 0x000fe40000400000 */
[----:B------:R-:W-:-:S03]  /*0a20*/  FMUL R9, R41, c[0x0][0x188] ;  /* 0x0000620029097a20 */ /* 0x000fc60000400000 */
[----:B------:R-:W-:Y:S01]  /*0a30*/  FMNMX R13, R11, R12, !PT ;  /* 0x0000000c0b0d7209 */ /* 0x000fe20007800000 */
[----:B------:R-:W-:Y:S01]  /*0a40*/  FMUL R11, R43, c[0x0][0x188] ;  /* 0x000062002b0b7a20 */ /* 0x000fe20000400000 */
[----:B------:R-:W-:Y:S02]  /*0a50*/  FMNMX R9, R9, R8, !PT ;  /* 0x0000000809097209 */ /* 0x000fe40007800000 */
[----:B------:R-:W-:-:S03]  /*0a60*/  FMNMX R10, R10, R13, !PT ;  /* 0x0000000d0a0a7209 */ /* 0x000fc60007800000 */
[----:B------:R-:W0:Y:S01]  /*0a70*/  SHFL.BFLY PT, R8, R9, 0x2, 0x1f ;  /* 0x0c401f0009087f89 */ /* 0x000e2200000e0000 */
[----:B------:R-:W-:-:S05]  /*0a80*/  FMNMX R10, R11, R10, !PT ;  /* 0x0000000a0b0a7209 */ /* 0x000fca0007800000 */
[----:B------:R-:W1:Y:S01]  /*0a90*/  SHFL.BFLY PT, R13, R10, 0x2, 0x1f ;  /* 0x0c401f000a0d7f89 */ /* 0x000e6200000e0000 */
[----:B0-----:R-:W-:-:S05]  /*0aa0*/  FMNMX R11, R9, R8, !PT ;  /* 0x00000008090b7209 */ /* 0x001fca0007800000 */
[----:B------:R-:W0:Y:S01]  /*0ab0*/  SHFL.BFLY PT, R8, R11, 0x1, 0x1f ;  /* 0x0c201f000b087f89 */ /* 0x000e2200000e0000 */
[----:B-1----:R-:W-:-:S05]  /*0ac0*/  FMNMX R12, R10, R13, !PT ;  /* 0x0000000d0a0c7209 */ /* 0x002fca0007800000 */
[----:B------:R-:W1:Y:S01]  /*0ad0*/  SHFL.BFLY PT, R9, R12, 0x1, 0x1f ;  /* 0x0c201f000c097f89 */ /* 0x000e6200000e0000 */
[----:B0-----:R-:W-:-:S04]  /*0ae0*/  FMNMX R8, R11, R8, !PT ;  /* 0x000000080b087209 */ /* 0x001fc80007800000 */
[----:B------:R-:W-:Y:S02]  /*0af0*/  FMNMX R8, R8, R3, !PT ;  /* 0x0000000308087209 */ /* 0x000fe40007800000 */
[----:B-1----:R-:W-:-:S03]  /*0b00*/  FMNMX R9, R12, R9, !PT ;  /* 0x000000090c097209 */ /* 0x002fc60007800000 */
[--C-:B------:R-:W-:Y:S01]  /*0b10*/  FFMA R36, R36, c[0x0][0x188], -R8.reuse ;  /* 0x0000620024247a23 */ /* 0x100fe20000000808 */
[----:B------:R-:W-:Y:S01]  /*0b20*/  FMNMX R9, R9, R44, !PT ;  /* 0x0000002c09097209 */ /* 0x000fe20007800000 */
[--C-:B------:R-:W-:Y:S02]  /*0b30*/  FFMA R37, R37, c[0x0][0x188], -R8.reuse ;  /* 0x0000620025257a23 */ /* 0x100fe40000000808 */
[----:B------:R-:W-:Y:S02]  /*0b40*/  FMUL R36, R36, 1.4426950216293334961 ;  /* 0x3fb8aa3b24247820 */ /* 0x000fe40000400000 */
[--C-:B------:R-:W-:Y:S02]  /*0b50*/  FFMA R39, R39, c[0x0][0x188], -R9.reuse ;  /* 0x0000620027277a23 */ /* 0x100fe40000000809 */
[----:B------:R-:W-:Y:S02]  /*0b60*/  FFMA R11, R38, c[0x0][0x188], -R9 ;  /* 0x00006200260b7a23 */ /* 0x000fe40000000809 */
[----:B------:R-:W-:Y:S01]  /*0b70*/  FMUL R10, R37, 1.4426950216293334961 ;  /* 0x3fb8aa3b250a7820 */ /* 0x000fe20000400000 */
[----:B------:R-:W-:Y:S01]  /*0b80*/  MUFU.EX2 R36, R36 ;  /* 0x0000002400247308 */ /* 0x000fe20000000800 */
[----:B------:R-:W-:-:S02]  /*0b90*/  FFMA R40, R40, c[0x0][0x188], -R8 ;  /* 0x0000620028287a23 */ /* 0x000fc40000000808 */
[----:B------:R-:W-:Y:S02]  /*0ba0*/  FMUL R33, R39, 1.4426950216293334961 ;  /* 0x3fb8aa3b27217820 */ /* 0x000fe40000400000 */
[--C-:B------:R-:W-:Y:S02]  /*0bb0*/  FFMA R42, R42, c[0x0][0x188], -R9.reuse ;  /* 0x000062002a2a7a23 */ /* 0x100fe40000000809 */
[----:B------:R-:W-:Y:S01]  /*0bc0*/  FMUL R11, R11, 1.4426950216293334961 ;  /* 0x3fb8aa3b0b0b7820 */ /* 0x000fe20000400000 */
[----:B------:R-:W0:Y:S01]  /*0bd0*/  MUFU.EX2 R10, R10 ;  /* 0x0000000a000a7308 */ /* 0x000e220000000800 */
[----:B------:R-:W-:Y:S02]  /*0be0*/  FMUL R32, R40, 1.4426950216293334961 ;  /* 0x3fb8aa3b28207820 */ /* 0x000fe40000400000 */
[----:B------:R-:W-:Y:S02]  /*0bf0*/  FMUL R39, R42, 1.4426950216293334961 ;  /* 0x3fb8aa3b2a277820 */ /* 0x000fe40000400000 */
[----:B------:R-:W-:-:S02]  /*0c00*/  FFMA R43, R43, c[0x0][0x188], -R9 ;  /* 0x000062002b2b7a23 */ /* 0x000fc40000000809 */
[----:B------:R-:W-:Y:S01]  /*0c10*/  FFMA R41, R41, c[0x0][0x188], -R8 ;  /* 0x0000620029297a23 */ /* 0x000fe20000000808 */
[----:B------:R0:W-:Y:S01]  /*0c20*/  MUFU.EX2 R37, R11 ;  /* 0x0000000b00257308 */ /* 0x0001e20000000800 */
[----:B------:R-:W-:Y:S02]  /*0c30*/  FMUL R34, R43, 1.4426950216293334961 ;  /* 0x3fb8aa3b2b227820 */ /* 0x000fe40000400000 */
[----:B------:R-:W-:Y:S02]  /*0c40*/  FMUL R41, R41, 1.4426950216293334961 ;  /* 0x3fb8aa3b29297820 */ /* 0x000fe40000400000 */
[----:B------:R-:W-:Y:S02]  /*0c50*/  FADD R3, -R8, R3 ;  /* 0x0000000308037221 */ /* 0x000fe40000000100 */
[----:B------:R-:W-:Y:S01]  /*0c60*/  FADD R35, -R9, R44 ;  /* 0x0000002c09237221 */ /* 0x000fe20000000100 */
[----:B------:R-:W1:Y:S01]  /*0c70*/  MUFU.EX2 R33, R33 ;  /* 0x0000002100217308 */ /* 0x000e620000000800 */
[----:B0-----:R-:W-:Y:S01]  /*0c80*/  FADD R11, R36, R10 ;  /* 0x0000000a240b7221 */ /* 0x001fe20000000000 */
[----:B------:R-:W-:Y:S01]  /*0c90*/  F2FP.PACK_AB R36, R10, R36 ;  /* 0x000000240a24723e */ /* 0x000fe200000000ff */
[----:B------:R-:W-:Y:S01]  /*0ca0*/  FMUL R3, R3, 1.4426950216293334961 ;  /* 0x3fb8aa3b03037820 */ /* 0x000fe20000400000 */
[----:B------:R-:W-:Y:S01]  /*0cb0*/  MOV R44, R9 ;  /* 0x00000009002c7202 */ /* 0x000fe20000000f00 */
[----:B------:R-:W-:-:S03]  /*0cc0*/  FMUL R10, R35, 1.4426950216293334961 ;  /* 0x3fb8aa3b230a7820 */ /* 0x000fc60000400000 */
[----:B------:R-:W0:Y:S08]  /*0cd0*/  MUFU.EX2 R32, R32 ;  /* 0x0000002000207308 */ /* 0x000e300000000800 */
[----:B------:R-:W4:Y:S01]  /*0ce0*/  MUFU.EX2 R39, R39 ;  /* 0x0000002700277308 */ /* 0x000f220000000800 */
[----:B-1----:R-:W-:Y:S01]  /*0cf0*/  FADD R40, R37, R33 ;  /* 0x0000002125287221 */ /* 0x002fe20000000000 */
[----:B------:R-:W-:-:S06]  /*0d00*/  F2FP.PACK_AB R37, R33, R37 ;  /* 0x000000252125723e */ /* 0x000fcc00000000ff */
[----:B------:R-:W1:Y:S01]  /*0d10*/  MUFU.EX2 R38, R41 ;  /* 0x0000002900267308 */ /* 0x000e620000000800 */
[----:B0-----:R-:W-:-:S07]  /*0d20*/  FADD R11, R32, R11 ;  /* 0x0000000b200b7221 */ /* 0x001fce0000000000 */
[----:B------:R-:W0:Y:S01]  /*0d30*/  MUFU.EX2 R34, R34 ;  /* 0x0000002200227308 */ /* 0x000e220000000800 */
[----:B----4-:R-:W-:Y:S02]  /*0d40*/  FADD R40, R39, R40 ;  /* 0x0000002827287221 */ /* 0x010fe40000000000 */
[----:B-1----:R-:W-:-:S05]  /*0d50*/  FADD R11, R38, R11 ;  /* 0x0000000b260b7221 */ /* 0x002fca0000000000 */
[----:B------:R-:W1:Y:S01]  /*0d60*/  MUFU.EX2 R3, R3 ;  /* 0x0000000300037308 */ /* 0x000e620000000800 */
[----:B------:R-:W-:Y:S01]  /*0d70*/  F2FP.PACK_AB R38, R38, R32 ;  /* 0x000000202626723e */ /* 0x000fe200000000ff */
[----:B------:R-:W4:Y:S01]  /*0d80*/  SHFL.BFLY PT, R42, R11, 0x2, 0x1f ;  /* 0x0c401f000b2a7f89 */ /* 0x000f2200000e0000 */
[----:B0-----:R-:W-:-:S05]  /*0d90*/  FADD R40, R34, R40 ;  /* 0x0000002822287221 */ /* 0x001fca0000000000 */
[----:B------:R-:W0:Y:S01]  /*0da0*/  MUFU.EX2 R10, R10 ;  /* 0x0000000a000a7308 */ /* 0x000e220000000800 */
[----:B------:R-:W-:Y:S01]  /*0db0*/  F2FP.PACK_AB R39, R34, R39 ;  /* 0x000000272227723e */ /* 0x000fe200000000ff */
[----:B------:R-:W5:Y:S01]  /*0dc0*/  SHFL.BFLY PT, R41, R40, 0x2, 0x1f ;  /* 0x0c401f0028297f89 */ /* 0x000f6200000e0000 */
[C---:B-1----:R-:W-:Y:S02]  /*0dd0*/  FMUL R28, R3.reuse, R28 ;  /* 0x0000001c031c7220 */ /* 0x042fe40000400000 */
[C---:B------:R-:W-:Y:S02]  /*0de0*/  FMUL R29, R3.reuse, R29 ;  /* 0x0000001d031d7220 */ /* 0x040fe40000400000 */
[C---:B------:R-:W-:Y:S02]  /*0df0*/  FMUL R16, R3.reuse, R16 ;  /* 0x0000001003107220 */ /* 0x040fe40000400000 */
[----:B------:R-:W-:Y:S02]  /*0e00*/  FMUL R17, R3, R17 ;  /* 0x0000001103117220 */ /* 0x000fe40000400000 */
[----:B0-----:R-:W-:-:S02]  /*0e10*/  FMUL R30, R10, R30 ;  /* 0x0000001e0a1e7220 */ /* 0x001fc40000400000 */
[C---:B------:R-:W-:Y:S02]  /*0e20*/  FMUL R31, R10.reuse, R31 ;  /* 0x0000001f0a1f7220 */ /* 0x040fe40000400000 */
[----:B----4-:R-:W-:Y:S02]  /*0e30*/  FADD R11, R11, R42 ;  /* 0x0000002a0b0b7221 */ /* 0x010fe40000000000 */
[C---:B------:R-:W-:Y:S02]  /*0e40*/  FMUL R18, R10.reuse, R18 ;  /* 0x000000120a127220 */ /* 0x040fe40000400000 */
[----:B------:R-:W-:Y:S02]  /*0e50*/  FMUL R19, R10, R19 ;  /* 0x000000130a137220 */ /* 0x000fe40000400000 */
[----:B------:R-:W-:Y:S01]  /*0e60*/  FMUL R20, R3, R20 ;  /* 0x0000001403147220 */ /* 0x000fe20000400000 */
[----:B--2---:R-:W-:Y:S01]  /*0e70*/  STS.U16 [R54+0x800], R45 ;  /* 0x0008002d36007388 */ /* 0x004fe20000000400 */
[----:B-----5:R-:W-:-:S02]  /*0e80*/  FADD R41, R40, R41 ;  /* 0x0000002928297221 */ /* 0x020fc40000000000 */
[C---:B------:R-:W-:Y:S01]  /*0e90*/  FMUL R21, R3.reuse, R21 ;  /* 0x0000001503157220 */ /* 0x040fe20000400000 */
[----:B---3--:R-:W-:Y:S01]  /*0ea0*/  STS.U16 [R54+0xa00], R46 ;  /* 0x000a002e36007388 */ /* 0x008fe20000000400 */
[C---:B------:R-:W-:Y:S02]  /*0eb0*/  FMUL R22, R10.reuse, R22 ;  /* 0x000000160a167220 */ /* 0x040fe40000400000 */
[C---:B------:R-:W-:Y:S01]  /*0ec0*/  FMUL R23, R10.reuse, R23 ;  /* 0x000000170a177220 */ /* 0x040fe20000400000 */
[----:B------:R-:W-:Y:S01]  /*0ed0*/  BAR.SYNC.DEFER_BLOCKING 0x0 ;  /* 0x0000000000007b1d */ /* 0x000fe20000010000 */
[C---:B------:R-:W-:Y:S02]  /*0ee0*/  FMUL R24, R3.reuse, R24 ;  /* 0x0000001803187220 */ /* 0x040fe40000400000 */
[----:B------:R-:W-:Y:S02]  /*0ef0*/  FMUL R25, R3, R25 ;  /* 0x0000001903197220 */ /* 0x000fe40000400000 */
[----:B------:R-:W-:-:S02]  /*0f00*/  FMUL R26, R10, R26 ;  /* 0x0000001a0a1a7220 */ /* 0x000fc40000400000 */
[----:B------:R-:W-:Y:S01]  /*0f10*/  FMUL R27, R10, R27 ;  /* 0x0000001b0a1b7220 */ /* 0x000fe20000400000 */
[----:B------:R-:W0:Y:S04]  /*0f20*/  LDSM.16.M88.4 R12, [R47+0x800] ;  /* 0x000800002f0c783b */ /* 0x000e280000000200 */
[----:B------:R-:W1:Y:S01]  /*0f30*/  LDSM.16.M88.4 R32, [R47+0xa00] ;  /* 0x000a00002f20783b */ /* 0x000e620000000200 */
[C---:B0-----:R-:W-:Y:S03]  /*0f40*/  HMMA.16816.F32 R28, R36.reuse, R12, R28 ;  /* 0x0000000c241c723c */ /* 0x041fe6000000181c */
[----:B------:R-:W0:Y:S04]  /*0f50*/  SHFL.BFLY PT, R12, R11, 0x1, 0x1f ;  /* 0x0c201f000b0c7f89 */ /* 0x000e2800000e0000 */
[----:B------:R-:W2:Y:S01]  /*0f60*/  SHFL.BFLY PT, R13, R41, 0x1, 0x1f ;  /* 0x0c201f00290d7f89 */ /* 0x000ea200000e0000 */
[C---:B------:R-:W-:Y:S07]  /*0f70*/  HMMA.16816.F32 R16, R36.reuse, R14, R16 ;  /* 0x0000000e2410723c */ /* 0x040fee0000001810 */
[----:B------:R-:W-:Y:S01]  /*0f80*/  MOV R15, 0x10 ;  /* 0x00000010000f7802 */ /* 0x000fe20000000f00 */
[----:B-1----:R-:W-:Y:S04]  /*0f90*/  HMMA.16816.F32 R20, R36, R32, R20 ;  /* 0x000000202414723c */ /* 0x002fe80000001814 */
[----:B------:R-:W-:-:S02]  /*0fa0*/  IMAD R2, R15, c[0x0][0x1b4], R2 ;  /* 0x00006d000f027a24 */ /* 0x000fc400078e0202 */
[----:B------:R-:W-:Y:S02]  /*0fb0*/  IMAD R6, R15, c[0x0][0x1a4], R6 ;  /* 0x000069000f067a24 */ /* 0x000fe400078e0206 */
[----:B------:R-:W-:Y:S01]  /*0fc0*/  HMMA.16816.F32 R24, R36, R34, R24 ;  /* 0x000000222418723c */ /* 0x000fe20000001818 */
[----:B0-----:R-:W-:Y:S02]  /*0fd0*/  FADD R12, R11, R12 ;  /* 0x0000000c0b0c7221 */ /* 0x001fe40000000000 */
[----:B--2---:R-:W-:Y:S02]  /*0fe0*/  FADD R13, R41, R13 ;  /* 0x0000000d290d7221 */ /* 0x004fe40000000000 */
[----:B------:R-:W-:Y:S01]  /*0ff0*/  FFMA R5, R3, R5, R12 ;  /* 0x0000000503057223 */ /* 0x000fe2000000000c */
[----:B------:R-:W-:Y:S01]  /*1000*/  MOV R3, R8 ;  /* 0x0000000800037202 */ /* 0x000fe20000000f00 */
[----:B------:R-:W-:Y:S01]  /*1010*/  FFMA R7, R10, R7, R13 ;  /* 0x000000070a077223 */ /* 0x000fe2000000000d */
[----:B------:R-:W-:Y:S05]  /*1020*/  @!P0 BRA `(.L_x_1) ;  /* 0xfffff7e000008947 */ /* 0x000fea000383ffff */
.L_x_0:
[----:B------:R-:W1:Y:S01]  /*1030*/  S2R R33, SR_CTAID.Y ;  /* 0x0000000000217919 */ /* 0x000e620000002600 */
[----:B------:R-:W-:-:S02]  /*1040*/  MOV R14, R5 ;  /* 0x00000005000e7202 */ /* 0x000fc40000000f00 */
[----:B0-----:R-:W-:Y:S01]  /*1050*/  MOV R13, R7 ;  /* 0x00000007000d7202 */ /* 0x001fe20000000f00 */
[----:B------:R-:W-:Y:S01]  /*1060*/  IMAD R7, R57, c[0x0][0x1c4], RZ ;  /* 0x0000710039077a24 */ /* 0x000fe200078e02ff */
[----:B------:R-:W-:Y:S01]  /*1070*/  LOP3.LUT R0, R61, 0xc0, RZ, 0xc0, !PT ;  /* 0x000000c03d007812 */ /* 0x000fe200078ec0ff */
[C---:B------:R-:W-:Y:S01]  /*1080*/  FMUL R3, R14.reuse, 8388608 ;  /* 0x4b0000000e037820 */ /* 0x040fe20000400000 */
[----:B------:R-:W-:Y:S01]  /*1090*/  FSETP.GT.AND P6, PT, |R14|, 8.50705917302346158658e+37, PT ;  /* 0x7e8000000e00780b */ /* 0x000fe20003fc4200 */
[----:B------:R-:W-:Y:S01]  /*10a0*/  BAR.SYNC.DEFER_BLOCKING 0x0 ;  /* 0x0000000000007b1d */ /* 0x000fe20000010000 */
[----:B------:R-:W-:Y:S02]  /*10b0*/  FSETP.GT.AND P2, PT, |R13|, 8.50705917302346158658e+37, PT ;  /* 0x7e8000000d00780b */ /* 0x000fe40003f44200 */
[----:B------:R-:W-:Y:S02]  /*10c0*/  SHF.R.U32.HI R0, RZ, 0x1, R0 ;  /* 0x00000001ff007819 */ /* 0x000fe40000011600 */
[----:B------:R-:W-:-:S02]  /*10d0*/  SHF.L.U32 R35, R61, 0x3, RZ ;  /* 0x000000033d237819 */ /* 0x000fc400000006ff */
[----:B------:R-:W-:Y:S02]  /*10e0*/  FSETP.GEU.AND P5, PT, |R14|, 1.175494350822287508e-38, PT ;  /* 0x008000000e00780b */ /* 0x000fe40003fae200 */
[C---:B------:R-:W-:Y:S02]  /*10f0*/  FSETP.GEU.AND P4, PT, |R13|.reuse, 1.175494350822287508e-38, PT ;  /* 0x008000000d00780b */ /* 0x040fe40003f8e200 */
[----:B------:R-:W-:Y:S01]  /*1100*/  LOP3.LUT R11, R0, 0x1f8, R35, 0x78, !PT ;  /* 0x000001f8000b7812 */ /* 0x000fe200078e7823 */
[----:B------:R-:W-:Y:S01]  /*1110*/  FMUL R0, R13, 8388608 ;  /* 0x4b0000000d007820 */ /* 0x000fe20000400000 */
[----:B------:R-:W-:Y:S01]  /*1120*/  FSETP.GEU.AND P1, PT, R14, 1.175494350822287508e-38, PT ;  /* 0x008000000e00780b */ /* 0x000fe20003f2e000 */
[----:B------:R-:W-:Y:S01]  /*1130*/  @P2 FMUL R27, R27, 0.25 ;  /* 0x3e8000001b1b2820 */ /* 0x000fe20000400000 */
[----:B------:R-:W-:Y:S01]  /*1140*/  FSETP.GEU.AND P0, PT, R13, 1.175494350822287508e-38, PT ;  /* 0x008000000d00780b */ /* 0x000fe20003f0e000 */
[----:B-1----:R-:W-:Y:S01]  /*1150*/  IMAD R12, R33, c[0x0][0x1c0], RZ ;  /* 0x00007000210c7a24 */ /* 0x002fe200078e02ff */
[----:B------:R-:W-:Y:S01]  /*1160*/  SHF.L.U32 R2, R61, 0x7, RZ ;  /* 0x000000073d027819 */ /* 0x000fe200000006ff */
[----:B------:R-:W-:Y:S01]  /*1170*/  @P2 FMUL R26, R26, 0.25 ;  /* 0x3e8000001a1a2820 */ /* 0x000fe20000400000 */
[----:B------:R-:W-:Y:S01]  /*1180*/  FSEL R3, R3, R14, !P1 ;  /* 0x0000000e03037208 */ /* 0x000fe20004800000 */
[----:B------:R-:W-:Y:S01]  /*1190*/  @P6 FMUL R14, R14, 0.25 ;  /* 0x3e8000000e0e6820 */ /* 0x000fe20000400000 */
[----:B------:R-:W-:Y:S01]  /*11a0*/  FSEL R0, R0, R13, !P0 ;  /* 0x0000000d00007208 */ /* 0x000fe20004000000 */
[----:B------:R-:W-:Y:S01]  /*11b0*/  @P2 FMUL R13, R13, 0.25 ;  /* 0x3e8000000d0d2820 */ /* 0x000fe20000400000 */
[----:B------:R-:W-:Y:S01]  /*11c0*/  MOV R4, R16 ;  /* 0x0000001000047202 */ /* 0x000fe20000000f00 */
[----:B------:R-:W-:Y:S01]  /*11d0*/  @!P5 FMUL R14, R14, 16777216 ;  /* 0x4b8000000e0ed820 */ /* 0x000fe20000400000 */
[----:B------:R-:W-:Y:S01]  /*11e0*/  MOV R32, R18 ;  /* 0x0000001200207202 */ /* 0x000fe20000000f00 */
[----:B------:R-:W-:Y:S01]  /*11f0*/  @!P4 FMUL R13, R13, 16777216 ;  /* 0x4b8000000d0dc820 */ /* 0x000fe20000400000 */
[----:B------:R-:W-:Y:S01]  /*1200*/  MOV R16, R19 ;  /* 0x0000001300107202 */ /* 0x000fe20000000f00 */
[----:B------:R-:W-:Y:S01]  /*1210*/  @P2 FMUL R22, R22, 0.25 ;  /* 0x3e80000016162820 */ /* 0x000fe20000400000 */
[----:B------:R-:W-:Y:S01]  /*1220*/  MOV R10, R23 ;  /* 0x00000017000a7202 */ /* 0x000fe20000000f00 */
[----:B------:R-:W-:Y:S01]  /*1230*/  @P2 FMUL R32, R32, 0.25 ;  /* 0x3e80000020202820 */ /* 0x000fe20000400000 */
[----:B------:R-:W-:Y:S01]  /*1240*/  LOP3.LUT R6, R2, 0x600, RZ, 0xc0, !PT ;  /* 0x0000060002067812 */ /* 0x000fe200078ec0ff */
[----:B------:R-:W-:Y:S01]  /*1250*/  @P2 FMUL R16, R16, 0.25 ;  /* 0x3e80000010102820 */ /* 0x000fe20000400000 */
[----:B------:R-:W-:Y:S01]  /*1260*/  SHF.L.U32 R5, R7, 0x1, RZ ;  /* 0x0000000107057819 */ /* 0x000fe200000006ff */
[----:B------:R-:W-:Y:S01]  /*1270*/  @P2 FMUL R10, R10, 0.25 ;  /* 0x3e8000000a0a2820 */ /* 0x000fe20000400000 */
[----:B------:R-:W-:Y:S01]  /*1280*/  SHF.L.U32 R2, R12, 0x1, RZ ;  /* 0x000000010c027819 */ /* 0x000fe200000006ff */
[----:B------:R-:W-:Y:S01]  /*1290*/  @P2 FMUL R31, R31, 0.25 ;  /* 0x3e8000001f1f2820 */ /* 0x000fe20000400000 */
[----:B------:R-:W-:Y:S01]  /*12a0*/  MUFU.RCP R14, R14 ;  /* 0x0000000e000e7308 */ /* 0x000fe20000001000 */
[----:B------:R-:W-:Y:S01]  /*12b0*/  @P2 FMUL R30, R30, 0.25 ;  /* 0x3e8000001e1e2820 */ /* 0x000fe20000400000 */
[----:B------:R-:W-:Y:S01]  /*12c0*/  IADD3 R2, P2, P3, R5, c[0x0][0x178], R2 ;  /* 0x00005e0005027a10 */ /* 0x000fe20007b5e002 */
[----:B------:R-:W-:Y:S01]  /*12d0*/  IMAD.MOV.U32 R23, RZ, RZ, R24 ;  /* 0x000000ffff177224 */ /* 0x000fe200078e0018 */
[----:B------:R-:W-:Y:S01]  /*12e0*/  IADD3 R6, R6, R11, RZ ;  /* 0x0000000b06067210 */ /* 0x000fe20007ffe0ff */
[----:B------:R-:W-:Y:S01]  /*12f0*/  @P6 FMUL R20, R20, 0.25 ;  /* 0x3e80000014146820 */ /* 0x000fe20000400000 */
[----:B------:R-:W-:Y:S01]  /*1300*/  SHF.L.U32 R34, R61, 0x5, RZ ;  /* 0x000000053d227819 */ /* 0x000fe200000006ff */
[----:B------:R-:W-:Y:S01]  /*1310*/  @P6 FMUL R23, R23, 0.25 ;  /* 0x3e80000017176820 */ /* 0x000fe20000400000 */
[----:B------:R-:W0:Y:S01]  /*1320*/  MUFU.RCP R5, R13 ;  /* 0x0000000d00057308 */ /* 0x000e220000001000 */
[----:B------:R-:W-:-:S02]  /*1330*/  @P6 FMUL R4, R4, 0.25 ;  /* 0x3e80000004046820 */ /* 0x000fc40000400000 */
[----:B------:R-:W-:Y:S02]  /*1340*/  @P6 FMUL R28, R28, 0.25 ;  /* 0x3e8000001c1c6820 */ /* 0x000fe40000400000 */
[----:B------:R-:W-:Y:S02]  /*1350*/  @!P4 FMUL R10, R10, 16777216 ;  /* 0x4b8000000a0ac820 */ /* 0x000fe40000400000 */
[----:B------:R-:W-:Y:S02]  /*1360*/  @!P5 FMUL R23, R23, 16777216 ;  /* 0x4b8000001717d820 */ /* 0x000fe40000400000 */
[----:B------:R-:W-:Y:S02]  /*1370*/  @!P5 FMUL R20, R20, 16777216 ;  /* 0x4b8000001414d820 */ /* 0x000fe40000400000 */
[----:B------:R-:W-:Y:S02]  /*1380*/  @!P4 FMUL R27, R27, 16777216 ;  /* 0x4b8000001b1bc820 */ /* 0x000fe40000400000 */
[----:B------:R-:W-:-:S02]  /*1390*/  @!P5 FMUL R4, R4, 16777216 ;  /* 0x4b8000000404d820 */ /* 0x000fc40000400000 */
[----:B------:R-:W-:Y:S02]  /*13a0*/  @!P5 FMUL R28, R28, 16777216 ;  /* 0x4b8000001c1cd820 */ /* 0x000fe40000400000 */
[----:B------:R-:W-:Y:S02]  /*13b0*/  @!P4 FMUL R26, R26, 16777216 ;  /* 0x4b8000001a1ac820 */ /* 0x000fe40000400000 */
[----:B------:R-:W-:Y:S02]  /*13c0*/  @!P4 FMUL R22, R22, 16777216 ;  /* 0x4b8000001616c820 */ /* 0x000fe40000400000 */
[----:B------:R-:W-:Y:S02]  /*13d0*/  @!P4 FMUL R16, R16, 16777216 ;  /* 0x4b8000001010c820 */ /* 0x000fe40000400000 */
[----:B------:R-:W-:Y:S02]  /*13e0*/  @!P4 FMUL R32, R32, 16777216 ;  /* 0x4b8000002020c820 */ /* 0x000fe40000400000 */
[----:B------:R-:W-:-:S02]  /*13f0*/  @!P4 FMUL R31, R31, 16777216 ;  /* 0x4b8000001f1fc820 */ /* 0x000fc40000400000 */
[----:B------:R-:W-:Y:S01]  /*1400*/  @!P4 FMUL R30, R30, 16777216 ;  /* 0x4b8000001e1ec820 */ /* 0x000fe20000400000 */
[----:B------:R-:W-:Y:S01]  /*1410*/  LOP3.LUT P4, RZ, R61, 0xe0, RZ, 0xc0, !PT ;  /* 0x000000e03dff7812 */ /* 0x000fe2000788c0ff */
[C---:B0-----:R-:W-:Y:S02]  /*1420*/  FMUL R19, R5.reuse, R10 ;  /* 0x0000000a05137220 */ /* 0x041fe40000400000 */
[C---:B------:R-:W-:Y:S02]  /*1430*/  FMUL R11, R14.reuse, R23 ;  /* 0x000000170e0b7220 */ /* 0x040fe40000400000 */
[C---:B------:R-:W-:Y:S02]  /*1440*/  FMUL R10, R14.reuse, R20 ;  /* 0x000000140e0a7220 */ /* 0x040fe40000400000 */
[----:B------:R-:W-:Y:S02]  /*1450*/  FMUL R18, R5, R27 ;  /* 0x0000001b05127220 */ /* 0x000fe40000400000 */
[C---:B------:R-:W-:Y:S01]  /*1460*/  FMUL R4, R14.reuse, R4 ;  /* 0x000000040e047220 */ /* 0x040fe20000400000 */
[----:B------:R-:W-:Y:S01]  /*1470*/  F2FP.PACK_AB R11, R11, R10 ;  /* 0x0000000a0b0b723e */ /* 0x000fe200000000ff */
[----:B------:R-:W-:-:S02]  /*1480*/  FMUL R13, R14, R28 ;  /* 0x0000001c0e0d7220 */ /* 0x000fc40000400000 */
[C---:B------:R-:W-:Y:S02]  /*1490*/  FMUL R15, R5.reuse, R26 ;  /* 0x0000001a050f7220 */ /* 0x040fe40000400000 */
[C---:B------:R-:W-:Y:S01]  /*14a0*/  FMUL R22, R5.reuse, R22 ;  /* 0x0000001605167220 */ /* 0x040fe20000400000 */
[----:B------:R-:W-:Y:S01]  /*14b0*/  F2FP.PACK_AB R10, R4, R13 ;  /* 0x0000000d040a723e */ /* 0x000fe200000000ff */
[C---:B------:R-:W-:Y:S02]  /*14c0*/  FMUL R16, R5.reuse, R16 ;  /* 0x0000001005107220 */ /* 0x040fe40000400000 */
[----:B------:R-:W-:Y:S01]  /*14d0*/  FMUL R24, R5, R32 ;  /* 0x0000002005187220 */ /* 0x000fe20000400000 */
[----:B------:R-:W-:Y:S01]  /*14e0*/  F2FP.PACK_AB R15, R15, R22 ;  /* 0x000000160f0f723e */ /* 0x000fe200000000ff */
[C---:B------:R-:W-:Y:S02]  /*14f0*/  FMUL R31, R5.reuse, R31 ;  /* 0x0000001f051f7220 */ /* 0x040fe40000400000 */
[----:B------:R-:W-:Y:S01]  /*1500*/  FMUL R27, R5, R30 ;  /* 0x0000001e051b7220 */ /* 0x000fe20000400000 */
[----:B------:R-:W-:Y:S01]  /*1510*/  LOP3.LUT R5, R34, 0x260, RZ, 0xc0, !PT ;  /* 0x0000026022057812 */ /* 0x000fe200078ec0ff */
[----:B------:R-:W-:Y:S01]  /*1520*/  @P6 FMUL R25, R25, 0.25 ;  /* 0x3e80000019196820 */ /* 0x000fe20000400000 */
[----:B------:R-:W-:Y:S01]  /*1530*/  SHF.L.U32 R34, R61, 0x1, RZ ;  /* 0x000000013d227819 */ /* 0x000fe200000006ff */
[----:B------:R-:W-:Y:S01]  /*1540*/  @P6 FMUL R21, R21, 0.25 ;  /* 0x3e80000015156820 */ /* 0x000fe20000400000 */
[----:B------:R-:W-:Y:S01]  /*1550*/  F2FP.PACK_AB R16, R16, R31 ;  /* 0x0000001f1010723e */ /* 0x000fe200000000ff */
[----:B------:R-:W-:Y:S01]  /*1560*/  IMAD.SHL.U32 R13, R61, 0x4, RZ ;  /* 0x000000043d0d7824 */ /* 0x000fe200078e00ff */
[----:B------:R-:W-:Y:S01]  /*1570*/  LOP3.LUT R4, R5, 0x38, R34, 0x78, !PT ;  /* 0x0000003805047812 */ /* 0x000fe200078e7822 */
[----:B------:R-:W-:Y:S01]  /*1580*/  @!P5 FMUL R25, R25, 16777216 ;  /* 0x4b8000001919d820 */ /* 0x000fe20000400000 */
[----:B------:R-:W-:Y:S01]  /*1590*/  SHF.R.U32.HI R61, RZ, 0x1, R61 ;  /* 0x00000001ff3d7819 */ /* 0x000fe2000001163d */
[----:B------:R-:W-:Y:S01]  /*15a0*/  @!P5 FMUL R21, R21, 16777216 ;  /* 0x4b8000001515d820 */ /* 0x000fe20000400000 */
[----:B------:R-:W-:Y:S01]  /*15b0*/  LOP3.LUT R28, R4, 0x80, R13, 0xf8, !PT ;  /* 0x00000080041c7812 */ /* 0x000fe200078ef80d */
[----:B------:R-:W-:Y:S01]  /*15c0*/  @P6 FMUL R17, R17, 0.25 ;  /* 0x3e80000011116820 */ /* 0x000fe20000400000 */
[----:B------:R-:W-:Y:S01]  /*15d0*/  IADD3 R4, R3, -0x3f3504f3, RZ ;  /* 0xc0cafb0d03047810 */ /* 0x000fe20007ffe0ff */
[----:B------:R-:W-:Y:S01]  /*15e0*/  @P6 FMUL R29, R29, 0.25 ;  /* 0x3e8000001d1d6820 */ /* 0x000fe20000400000 */
[----:B------:R-:W-:Y:S01]  /*15f0*/  LOP3.LUT R13, R13, 0x40, RZ, 0xc0, !PT ;  /* 0x000000400d0d7812 */ /* 0x000fe200078ec0ff */
[C---:B------:R-:W-:Y:S01]  /*1600*/  FMUL R5, R14.reuse, R25 ;  /* 0x000000190e057220 */ /* 0x040fe20000400000 */
[----:B------:R0:W-:Y:S01]  /*1610*/  STS.64 [R28], R10 ;  /* 0x0000000a1c007388 */ /* 0x0001e20000000a00 */
[----:B------:R-:W-:Y:S01]  /*1620*/  FMUL R20, R14, R21 ;  /* 0x000000150e147220 */ /* 0x000fe20000400000 */
[----:B------:R-:W-:Y:S01]  /*1630*/  LOP3.LUT R61, R61, 0x4, RZ, 0xc0, !PT ;  /* 0x000000043d3d7812 */ /* 0x000fe200078ec0ff */
[----:B------:R-:W-:-:S02]  /*1640*/  @!P5 FMUL R17, R17, 16777216 ;  /* 0x4b8000001111d820 */ /* 0x000fc40000400000 */
[----:B------:R-:W-:Y:S01]  /*1650*/  @!P5 FMUL R29, R29, 16777216 ;  /* 0x4b8000001d1dd820 */ /* 0x000fe20000400000 */
[----:B------:R-:W-:Y:S01]  /*1660*/  F2FP.PACK_AB R5, R5, R20 ;  /* 0x000000140505723e */ /* 0x000fe200000000ff */
[----:B------:R-:W-:Y:S01]  /*1670*/  FMUL R17, R14, R17 ;  /* 0x000000110e117220 */ /* 0x000fe20000400000 */
[----:B------:R-:W-:Y:S01]  /*1680*/  LOP3.LUT R20, R4, 0xff800000, RZ, 0xc0, !PT ;  /* 0xff80000004147812 */ /* 0x000fe200078ec0ff */
[----:B------:R-:W-:Y:S01]  /*1690*/  FMUL R26, R14, R29 ;  /* 0x0000001d0e1a7220 */ /* 0x000fe20000400000 */
[----:B------:R-:W-:Y:S01]  /*16a0*/  IADD3 R14, R0, -0x3f3504f3, RZ ;  /* 0xc0cafb0d000e7810 */ /* 0x000fe20007ffe0ff */
[----:B------:R-:W-:Y:S01]  /*16b0*/  IMAD.HI R12, R12, 0x2, RZ ;  /* 0x000000020c0c7827 */ /* 0x000fe200078e02ff */
[----:B------:R-:W-:Y:S02]  /*16c0*/  IADD3 R21, R3, -R20, RZ ;  /* 0x8000001403157210 */ /* 0x000fe40007ffe0ff */
[----:B------:R-:W-:Y:S01]  /*16d0*/  LOP3.LUT R23, R14, 0xff800000, RZ, 0xc0, !PT ;  /* 0xff8000000e177812 */ /* 0x000fe200078ec0ff */
[----:B------:R-:W1:Y:S01]  /*16e0*/  I2F R20, R20 ;  /* 0x0000001400147306 */ /* 0x000e620000201400 */
[----:B------:R-:W-:Y:S01]  /*16f0*/  F2FP.PACK_AB R4, R17, R26 ;  /* 0x0000001a1104723e */ /* 0x000fe200000000ff */
[----:B0-----:R-:W-:Y:S01]  /*1700*/  FADD R10, R21, -1 ;  /* 0xbf800000150a7421 */ /* 0x001fe20000000000 */
[----:B------:R-:W-:Y:S01]  /*1710*/  IADD3 R22, R0, -R23, RZ ;  /* 0x8000001700167210 */ /* 0x000fe20007ffe0ff */
[----:B------:R-:W-:Y:S01]  /*1720*/  IMAD.HI R7, R7, 0x2, RZ ;  /* 0x0000000207077827 */ /* 0x000fe200078e02ff */
[----:B------:R-:W-:Y:S01]  /*1730*/  F2FP.PACK_AB R17, R18, R19 ;  /* 0x000000131211723e */ /* 0x000fe200000000ff */
[----:B------:R-:W-:Y:S01]  /*1740*/  STS.64 [R28+0x100], R4 ;  /* 0x000100041c007388 */ /* 0x000fe20000000a00 */
[----:B------:R-:W-:Y:S01]  /*1750*/  F2FP.PACK_AB R14, R24, R27 ;  /* 0x0000001b180e723e */ /* 0x000fe200000000ff */
[----:B------:R-:W-:Y:S01]  /*1760*/  FADD R11, R22, -1 ;  /* 0xbf800000160b7421 */ /* 0x000fe20000000000 */
[----:B------:R-:W-:Y:S01]  /*1770*/  MOV R18, 0x3dc6b27f ;  /* 0x3dc6b27f00127802 */ /* 0x000fe20000000f00 */
[----:B------:R-:W0:Y:S01]  /*1780*/  I2F R23, R23 ;  /* 0x0000001700177306 */ /* 0x000e220000201400 */
[----:B------:R-:W-:-:S02]  /*1790*/  LOP3.LUT R21, R28, 0x40, RZ, 0x3c, !PT ;  /* 0x000000401c157812 */ /* 0x000fc400078e3cff */
[----:B------:R-:W-:Y:S01]  /*17a0*/  LOP3.LUT R22, R35, 0x38, RZ, 0xc0, !PT ;  /* 0x0000003823167812 */ /* 0x000fe200078ec0ff */
[CC--:B------:R-:W-:Y:S02]  /*17b0*/  FFMA.FTZ R19, R10.reuse, R18.reuse, -0.16845393180847167969 ;  /* 0xbe2c7f300a137423 */ /* 0x0c0fe40000010012 */
[----:B------:R-:W-:Y:S01]  /*17c0*/  STS.64 [R21+0x400], R14 ;  /* 0x0004000e15007388 */ /* 0x000fe20000000a00 */
[----:B------:R-:W-:Y:S01]  /*17d0*/  FFMA.FTZ R18, R11, R18, -0.16845393180847167969 ;  /* 0xbe2c7f300b127423 */ /* 0x000fe20000010012 */
[----:B------:R-:W-:Y:S01]  /*17e0*/  IADD3 R22, R13, R22, R61 ;  /* 0x000000160d167210 */ /* 0x000fe20007ffe03d */
[C---:B------:R-:W-:Y:S01]  /*17f0*/  FFMA.FTZ R19, R10.reuse, R19, 0.1716887056827545166 ;  /* 0x3e2fcf2a0a137423 */ /* 0x040fe20000010013 */
[----:B------:R2:W-:Y:S01]  /*1800*/  STS.64 [R21+0x500], R16 ;  /* 0x0005001015007388 */ /* 0x0005e20000000a00 */
[C---:B------:R-:W-:Y:S02]  /*1810*/  FFMA.FTZ R18, R11.reuse, R18, 0.1716887056827545166 ;  /* 0x3e2fcf2a0b127423 */ /* 0x040fe40000010012 */
[----:B------:R-:W-:Y:S01]  /*1820*/  FFMA.FTZ R19, R10, R19, -0.17900948226451873779 ;  /* 0xbe374e430a137423 */ /* 0x000fe20000010013 */
[----:B------:R-:W-:Y:S01]  /*1830*/  BAR.SYNC.DEFER_BLOCKING 0x0 ;  /* 0x0000000000007b1d */ /* 0x000fe20000010000 */
[----:B------:R-:W-:-:S02]  /*1840*/  FFMA.FTZ R18, R11, R18, -0.17900948226451873779 ;  /* 0xbe374e430b127423 */ /* 0x000fc40000010012 */
[C---:B------:R-:W-:Y:S02]  /*1850*/  FFMA.FTZ R19, R10.reuse, R19, 0.20512372255325317383 ;  /* 0x3e520bf40a137423 */ /* 0x040fe40000010013 */
[C---:B------:R-:W-:Y:S02]  /*1860*/  FFMA.FTZ R18, R11.reuse, R18, 0.20512372255325317383 ;  /* 0x3e520bf40b127423 */ /* 0x040fe40000010012 */
[C---:B------:R-:W-:Y:S01]  /*1870*/  FFMA.FTZ R19, R10.reuse, R19, -0.24046532809734344482 ;  /* 0xbe763c8b0a137423 */ /* 0x040fe20000010013 */
[----:B--2---:R-:W2:Y:S01]  /*1880*/  S2R R17, SR_TID.X ;  /* 0x0000000000117919 */ /* 0x004ea20000002100 */
[----:B------:R-:W-:Y:S01]  /*1890*/  FFMA.FTZ R18, R11, R18, -0.24046532809734344482 ;  /* 0xbe763c8b0b127423 */ /* 0x000fe20000010012 */
[----:B------:R-:W-:Y:S01]  /*18a0*/  IADD3.X R16, R7, c[0x0][0x17c], R12, P2, P3 ;  /* 0x00005f0007107a10 */ /* 0x000fe200017e640c */
[C---:B------:R-:W-:Y:S01]  /*18b0*/  FFMA.FTZ R19, R10.reuse, R19, 0.28857114911079406738 ;  /* 0x3e93bf990a137423 */ /* 0x040fe20000010013 */
[----:B------:R-:W-:Y:S01]  /*18c0*/  FSEL R7, RZ, -23, P1 ;  /* 0xc1b80000ff077808 */ /* 0x000fe20000800000 */
[----:B------:R-:W-:Y:S01]  /*18d0*/  FFMA.FTZ R18, R11, R18, 0.28857114911079406738 ;  /* 0x3e93bf990b127423 */ /* 0x000fe20000010012 */
[----:B------:R-:W-:Y:S01]  /*18e0*/  ISETP.GE.U32.AND P1, PT, R3, 0x7f800000, PT ;  /* 0x7f8000000300780c */ /* 0x000fe20003f26070 */
[----:B------:R-:W-:Y:S01]  /*18f0*/  FFMA.FTZ R19, R10, R19, -0.36067417263984680176 ;  /* 0xbeb8aa490a137423 */ /* 0x000fe20000010013 */
[----:B------:R-:W-:Y:S01]  /*1900*/  ISETP.GE.U32.AND P2, PT, R0, 0x7f800000, PT ;  /* 0x7f8000000000780c */ /* 0x000fe20003f46070 */
[----:B------:R-:W-:Y:S01]  /*1910*/  FFMA.FTZ R18, R11, R18, -0.36067417263984680176 ;  /* 0xbeb8aa490b127423 */ /* 0x000fe20000010012 */
[----:B------:R-:W-:Y:S01]  /*1920*/  MOV R12, c[0x0][0x1c8] ;  /* 0x00007200000c7a02 */ /* 0x000fe20000000f00 */
[----:B------:R-:W-:-:S02]  /*1930*/  FFMA.FTZ R19, R10, R19, 0.48089820146560668945 ;  /* 0x3ef6384a0a137423 */ /* 0x000fc40000010013 */
[C---:B------:R-:W-:Y:S02]  /*1940*/  FFMA.FTZ R18, R11.reuse, R18, 0.48089820146560668945 ;  /* 0x3ef6384a0b127423 */ /* 0x040fe40000010012 */
[C---:B------:R-:W-:Y:S01]  /*1950*/  FFMA.FTZ R19, R10.reuse, R19, -0.72134751081466674805 ;  /* 0xbf38aa3b0a137423 */ /* 0x040fe20000010013 */
[----:B------:R3:W4:Y:S01]  /*1960*/  LDS.64 R4, [R6] ;  /* 0x0000000006047984 */ /* 0x0007220000000a00 */
[C---:B------:R-:W-:Y:S02]  /*1970*/  FFMA.FTZ R18, R11.reuse, R18, -0.72134751081466674805 ;  /* 0xbf38aa3b0b127423 */ /* 0x040fe40000010012 */
[C---:B------:R-:W-:Y:S02]  /*1980*/  FMUL R19, R10.reuse, R19 ;  /* 0x000000130a137220 */ /* 0x040fe40000400000 */
[C---:B------:R-:W-:Y:S02]  /*1990*/  FMUL R18, R11.reuse, R18 ;  /* 0x000000120b127220 */ /* 0x040fe40000400000 */
[----:B------:R-:W-:Y:S01]  /*19a0*/  FMUL R19, R10, R19 ;  /* 0x000000130a137220 */ /* 0x000fe20000400000 */
[----:B---3--:R-:W-:Y:S01]  /*19b0*/  FSEL R6, RZ, -23, P0 ;  /* 0xc1b80000ff067808 */ /* 0x008fe20000000000 */
[----:B------:R-:W-:Y:S01]  /*19c0*/  FMUL R18, R11, R18 ;  /* 0x000000120b127220 */ /* 0x000fe20000400000 */
[----:B--2---:R-:W-:Y:S01]  /*19d0*/  LEA.HI R17, R17, 0x18, RZ, 0x1b ;  /* 0x0000001811117811 */ /* 0x004fe200078fd8ff */
[----:B-1----:R-:W-:Y:S01]  /*19e0*/  FFMA.FTZ R7, R20, 1.1920928955078125e-07, R7 ;  /* 0x3400000014077823 */ /* 0x002fe20000010007 */
[----:B------:R-:W-:Y:S01]  /*19f0*/  FSETP.NEU.AND P0, PT, R3, RZ, PT ;  /* 0x000000ff0300720b */ /* 0x000fe20003f0d000 */
[----:B------:R-:W-:-:S02]  /*1a00*/  FFMA.FTZ R10, R10, 1.4426950216293334961, R19 ;  /* 0x3fb8aa3b0a0a7823 */ /* 0x000fc40000010013 */
[----:B0-----:R-:W-:Y:S02]  /*1a10*/  FFMA.FTZ R6, R23, 1.1920928955078125e-07, R6 ;  /* 0x3400000017067823 */ /* 0x001fe40000010006 */
[----:B------:R-:W-:Y:S02]  /*1a20*/  FFMA.FTZ R11, R11, 1.4426950216293334961, R18 ;  /* 0x3fb8aa3b0b0b7823 */ /* 0x000fe40000010012 */
[----:B------:R-:W-:Y:S02]  /*1a30*/  IMAD R13, R60, c[0x0][0x1c8], RZ ;  /* 0x000072003c0d7a24 */ /* 0x000fe400078e02ff */
[----:B------:R-:W-:Y:S01]  /*1a40*/  FADD R14, R7, R10 ;  /* 0x0000000a070e7221 */ /* 0x000fe20000000000 */
[----:B------:R-:W-:Y:S01]  /*1a50*/  @P1 MOV R10, 0x7f800000 ;  /* 0x7f800000000a1802 */ /* 0x000fe20000000f00 */
[----:B------:R-:W-:Y:S01]  /*1a60*/  FADD R15, R6, R11 ;  /* 0x0000000b060f7221 */ /* 0x000fe20000000000 */
[C---:B------:R-:W-:Y:S01]  /*1a70*/  LEA R11, R12.reuse, R13, 0x3 ;  /* 0x0000000d0c0b7211 */ /* 0x040fe200078e18ff */
[----:B------:R-:W-:Y:S01]  /*1a80*/  IMAD R17, R17, c[0x0][0x1c8], RZ ;  /* 0x0000720011117a24 */ /* 0x000fe200078e02ff */
[----:B------:R-:W-:Y:S01]  /*1a90*/  @P2 MOV R7, 0x7f800000 ;  /* 0x7f80000000072802 */ /* 0x000fe20000000f00 */
[----:B------:R-:W-:Y:S01]  /*1aa0*/  @P1 FFMA.FTZ R14, R3, R10, +INF ;  /* 0x7f800000030e1423 */ /* 0x000fe2000001000a */
[----:B------:R-:W-:-:S02]  /*1ab0*/  LEA R3, R12, R11, 0x3 ;  /* 0x0000000b0c037211 */ /* 0x000fc400078e18ff */
[-C--:B------:R-:W-:Y:S01]  /*1ac0*/  LEA R6, P1, R13, R2.reuse, 0x1 ;  /* 0x000000020d067211 */ /* 0x080fe200078208ff */
[----:B------:R-:W-:Y:S01]  /*1ad0*/  @P2 FFMA.FTZ R15, R0, R7, +INF ;  /* 0x7f800000000f2423 */ /* 0x000fe20000010007 */
[-C--:B------:R-:W-:Y:S02]  /*1ae0*/  LEA R10, P2, R11, R2.reuse, 0x1 ;  /* 0x000000020b0a7211 */ /* 0x080fe400078408ff */
[-C--:B------:R-:W-:Y:S02]  /*1af0*/  LEA R12, P3, R3, R2.reuse, 0x1 ;  /* 0x00000002030c7211 */ /* 0x080fe400078608ff */
[----:B------:R-:W-:Y:S02]  /*1b00*/  LEA R2, P5, R17, R2, 0x1 ;  /* 0x0000000211027211 */ /* 0x000fe400078a08ff */
[-C--:B------:R-:W-:Y:S02]  /*1b10*/  LEA.HI.X.SX32 R7, R13, R16.reuse, 0x1, P1 ;  /* 0x000000100d077211 */ /* 0x080fe400008f0eff */
[----:B------:R-:W-:-:S02]  /*1b20*/  LEA.HI.X.SX32 R13, R3, R16, 0x1, P3 ;  /* 0x00000010030d7211 */ /* 0x000fc400018f0eff */
[-C--:B------:R-:W-:Y:S01]  /*1b30*/  LEA.HI.X.SX32 R11, R11, R16.reuse, 0x1, P2 ;  /* 0x000000100b0b7211 */ /* 0x080fe200010f0eff */
[----:B----4-:R0:W-:Y:S01]  /*1b40*/  STG.E.U16 [R6.64], R4 ;  /* 0x0000000406007986 */ /* 0x0101e2000c101504 */
[----:B------:R-:W-:Y:S02]  /*1b50*/  LEA.HI.X.SX32 R3, R17, R16, 0x1, P5 ;  /* 0x0000001011037211 */ /* 0x000fe400028f0eff */
[----:B------:R-:W-:Y:S02]  /*1b60*/  PRMT R16, R4, 0x7632, R16 ;  /* 0x0000763204107816 */ /* 0x000fe40000000010 */
[----:B------:R-:W-:Y:S02]  /*1b70*/  FSETP.NEU.AND P1, PT, R0, RZ, PT ;  /* 0x000000ff0000720b */ /* 0x000fe40003f2d000 */
[----:B------:R-:W-:Y:S01]  /*1b80*/  FSEL R17, R14, -INF , P0 ;  /* 0xff8000000e117808 */ /* 0x000fe20000000000 */
[----:B------:R1:W-:Y:S01]  /*1b90*/  STG.E.U16 [R10.64], R16 ;  /* 0x000000100a007986 */ /* 0x0003e2000c101504 */
[----:B------:R-:W-:-:S02]  /*1ba0*/  FSEL R0, R15, -INF , P1 ;  /* 0xff8000000f007808 */ /* 0x000fc40000800000 */
[----:B0-----:R-:W-:Y:S01]  /*1bb0*/  PRMT R7, R5, 0x7632, R7 ;  /* 0x0000763205077816 */ /* 0x001fe20000000007 */
[----:B------:R1:W-:Y:S02]  /*1bc0*/  STG.E.U16 [R12.64], R5 ;  /* 0x000000050c007986 */ /* 0x0003e4000c101504 */
[----:B------:R-:W-:Y:S01]  /*1bd0*/  FFMA R9, R0, 0.69314718246459960938, R9 ;  /* 0x3f31721800097823 */ /* 0x000fe20000000009 */
[----:B------:R-:W-:Y:S01]  /*1be0*/  LOP3.LUT R0, R34, 0x78, RZ, 0xc0, !PT ;  /* 0x0000007822007812 */ /* 0x000fe200078ec0ff */
[----:B------:R-:W-:Y:S01]  /*1bf0*/  FFMA R8, R17, 0.69314718246459960938, R8 ;  /* 0x3f31721811087823 */ /* 0x000fe20000000008 */
[----:B------:R1:W-:Y:S04]  /*1c00*/  STG.E.U16 [R2.64], R7 ;  /* 0x0000000702007986 */ /* 0x0003e8000c101504 */
[----:B------:R-:W-:Y:S06]  /*1c10*/  BAR.SYNC.DEFER_BLOCKING 0x0 ;  /* 0x0000000000007b1d */ /* 0x000fec0000010000 */
[----:B------:R1:W-:Y:S04]  /*1c20*/  STS.64 [R0], R8 ;  /* 0x0000000800007388 */ /* 0x0003e80000000a00 */
[----:B------:R-:W-:Y:S06]  /*1c30*/  BAR.SYNC.DEFER_BLOCKING 0x0 ;  /* 0x0000000000007b1d */ /* 0x000fec0000010000 */
[----:B------:R-:W-:Y:S05]  /*1c40*/  @P4 EXIT ;  /* 0x000000000000494d */ /* 0x000fea0003800000 */
[----:B-1----:R-:W0:Y:S01]  /*1c50*/  LDS R5, [R22] ;  /* 0x0000000016057984 */ /* 0x002e220000000800 */
[----:B------:R-:W-:Y:S01]  /*1c60*/  IMAD R0, R33, c[0x0][0x1cc], RZ ;  /* 0x0000730021007a24 */ /* 0x000fe200078e02ff */
[C---:B------:R-:W-:Y:S01]  /*1c70*/  SHF.L.U32 R3, R57.reuse, 0x2, RZ ;  /* 0x0000000239037819 */ /* 0x040fe200000006ff */
[----:B------:R-:W-:-:S03]  /*1c80*/  IMAD.HI R57, R57, 0x4, RZ ;  /* 0x0000000439397827 */ /* 0x000fc600078e02ff */
[C---:B------:R-:W-:Y:S01]  /*1c90*/  SHF.L.U32 R2, R0.reuse, 0x2, RZ ;  /* 0x0000000200027819 */ /* 0x040fe200000006ff */
[----:B------:R-:W-:-:S03]  /*1ca0*/  IMAD.HI R0, R0, 0x4, RZ ;  /* 0x0000000400007827 */ /* 0x000fc600078e02ff */
[----:B------:R-:W-:-:S04]  /*1cb0*/  IADD3 R2, P0, P1, R3, c[0x0][0x180], R2 ;  /* 0x0000600003027a10 */ /* 0x000fc8000791e002 */
[----:B------:R-:W-:-:S05]  /*1cc0*/  IADD3.X R3, R57, c[0x0][0x184], R0, P0, P1 ;  /* 0x0000610039037a10 */ /* 0x000fca00007e2400 */
[----:B0-----:R-:W-:Y:S01]  /*1cd0*/  STG.E [R2.64], R5 ;  /* 0x0000000502007986 */ /* 0x001fe2000c101904 */
[----:B------:R-:W-:Y:S05]  /*1ce0*/  EXIT ;  /* 0x000000000000794d */ /* 0x000fea0003800000 */
.L_x_2:
[----:B------:R-:W-:-:S00]  /*1cf0*/  BRA `(.L_x_2) ;  /* 0xfffffff000007947 */ /* 0x000fc0000383ffff */
[----:B------:R-:W-:-:S00]  /*1d00*/  NOP ;  /* 0x0000000000007918 */ /* 0x000fc00000000000 */
[----:B------:R-:W-:-:S00]  /*1d10*/  NOP ;  /* 0x0000000000007918 */ /* 0x000fc00000000000 */
[----:B------:R-:W-:-:S00]  /*1d20*/  NOP ;  /* 0x0000000000007918 */ /* 0x000fc00000000000 */
[----:B------:R-:W-:-:S00]  /*1d30*/  NOP ;  /* 0x0000000000007918 */ /* 0x000fc00000000000 */
[----:B------:R-:W-:-:S00]  /*1d40*/  NOP ;  /* 0x0000000000007918 */ /* 0x000fc00000000000 */
[----:B------:R-:W-:-:S00]  /*1d50*/  NOP ;  /* 0x0000000000007918 */ /* 0x000fc00000000000 */
[----:B------:R-:W-:-:S00]  /*1d60*/  NOP ;  /* 0x0000000000007918 */ /* 0x000fc00000000000 */
[----:B------:R-:W-:-:S00]  /*1d70*/  NOP ;  /* 0x0000000000007918 */ /* 0x000fc00000000000 */
.L_x_3:


//--------------------- .nv.global.init           --------------------------
	.section	.nv.global.init,"aw",@progbits
.nv.global.init:
	.type		_$_str,@object
	.size		_$_str,(.L_0 - _$_str)
_$_str:
        /*0000*/ 	.byte	0x5f, 0x5f, 0x43, 0x55, 0x44, 0x41, 0x5f, 0x46, 0x54, 0x5a, 0x00
.L_0:


//--------------------- .nv.shared.attn_fwd       --------------------------
	.section	.nv.shared.attn_fwd,"aw",@nobits
	.sectionflags	@""
	.align	16
